//
// Generated by NVIDIA NVVM Compiler
//
// Compiler Build ID: CL-36424714
// Cuda compilation tools, release 13.0, V13.0.88
// Based on NVVM 20.0.0
//

.version 9.0
.target sm_100
.address_size 64

	// .globl	_Z14findcollisionsiy
.extern .func  (.param .b64 func_retval0) malloc
(
	.param .b64 malloc_param_0
)
;
.extern .func free
(
	.param .b64 free_param_0
)
;
.extern .func  (.param .b32 func_retval0) vprintf
(
	.param .b64 vprintf_param_0,
	.param .b64 vprintf_param_1
)
;
.global .align 1 .b8 $str[18] = {10, 45, 45, 45, 45, 45, 32, 73, 100, 32, 61, 32, 37, 108, 108, 100, 10};
.global .align 1 .b8 $str$1[35] = {10, 42, 42, 42, 42, 42, 32, 37, 108, 108, 100, 44, 32, 84, 97, 109, 32, 61, 32, 37, 100, 32, 45, 62, 32, 226, 148, 164, 37, 115, 226, 148, 156, 10};
.global .align 1 .b8 $str$2[50] = {67, 111, 108, 108, 105, 115, 105, 111, 110, 32, 102, 111, 117, 110, 100, 32, 102, 111, 114, 32, 115, 116, 114, 105, 110, 103, 32, 226, 148, 164, 37, 115, 226, 148, 156, 46, 32, 72, 97, 115, 104, 99, 111, 100, 101, 32, 37, 100, 10};

.visible .entry _Z14findcollisionsiy(
	.param .u32 _Z14findcollisionsiy_param_0,
	.param .u64 _Z14findcollisionsiy_param_1
)
{
	.local .align 8 .b8 	__local_depot0[40];
	.reg .b64 	%SP;
	.reg .b64 	%SPL;
	.reg .pred 	%p<42>;
	.reg .b16 	%rs<18>;
	.reg .b32 	%r<307>;
	.reg .b64 	%rd<113>;

	mov.u64 	%SPL, __local_depot0;
	cvta.local.u64 	%SP, %SPL;
	ld.param.u32 	%r92, [_Z14findcollisionsiy_param_0];
	add.u64 	%rd32, %SP, 0;
	add.u64 	%rd1, %SPL, 0;
	add.u64 	%rd33, %SP, 24;
	add.u64 	%rd2, %SPL, 24;
	mov.u32 	%r95, %ntid.x;
	mov.u32 	%r96, %ctaid.x;
	mov.u32 	%r97, %tid.x;
	mad.lo.s32 	%r98, %r95, %r96, %r97;
	cvt.u64.u32 	%rd3, %r98;
	mov.b32 	%r264, 0;
	mov.b32 	%r263, 1;
	{ // callseq 0, 0
	.param .b64 param0;
	st.param.b64 	[param0], 100;
	.param .b64 retval0;
	call.uni (retval0), 
	malloc, 
	(
	param0
	);
	ld.param.b64 	%rd34, [retval0];
	} // callseq 0
	mov.u64 	%rd104, %rd3;
$L__BB0_1:
	mov.u32 	%r2, %r264;
	mov.u32 	%r1, %r263;
	cvt.u32.u64 	%r99, %rd104;
	mul.hi.u32 	%r100, %r99, -1431655765;
	shr.u32 	%r101, %r100, 6;
	mul.lo.s32 	%r102, %r101, 96;
	sub.s32 	%r103, %r99, %r102;
	cvt.u64.u32 	%rd6, %r101;
	cvt.u16.u32 	%rs1, %r103;
	add.s16 	%rs2, %rs1, 32;
	cvt.u64.u32 	%rd35, %r2;
	add.s64 	%rd36, %rd34, %rd35;
	st.u8 	[%rd36], %rs2;
	add.s32 	%r264, %r2, 1;
	setp.gt.u64 	%p3, %rd104, 95;
	add.s32 	%r263, %r1, 1;
	mov.u64 	%rd104, %rd6;
	@%p3 bra 	$L__BB0_1;
	add.s32 	%r104, %r2, 2;
	cvt.u64.u32 	%rd37, %r104;
	{ // callseq 1, 0
	.param .b64 param0;
	st.param.b64 	[param0], %rd37;
	.param .b64 retval0;
	call.uni (retval0), 
	malloc, 
	(
	param0
	);
	ld.param.b64 	%rd38, [retval0];
	} // callseq 1
	and.b32  	%r105, %r2, 3;
	setp.eq.s32 	%p4, %r105, 3;
	mov.u32 	%r267, %r2;
	@%p4 bra 	$L__BB0_6;
	and.b32  	%r106, %r1, 3;
	neg.s32 	%r265, %r106;
	mov.u64 	%rd105, %rd38;
	mov.u32 	%r266, %r1;
$L__BB0_4:
	.pragma "nounroll";
	add.s32 	%r266, %r266, -1;
	cvt.u64.u32 	%rd39, %r266;
	add.s64 	%rd40, %rd34, %rd39;
	ld.u8 	%rs3, [%rd40];
	st.u8 	[%rd105], %rs3;
	add.s64 	%rd105, %rd105, 1;
	add.s32 	%r265, %r265, 1;
	setp.ne.s32 	%p5, %r265, 0;
	@%p5 bra 	$L__BB0_4;
	add.s32 	%r267, %r266, -1;
$L__BB0_6:
	setp.lt.u32 	%p6, %r2, 3;
	@%p6 bra 	$L__BB0_9;
	add.s32 	%r269, %r267, 4;
	sub.s32 	%r268, %r1, %r267;
	cvt.u64.u32 	%rd41, %r267;
	add.s64 	%rd106, %rd34, %rd41;
$L__BB0_8:
	ld.u8 	%rs4, [%rd106];
	add.s32 	%r107, %r268, -1;
	cvt.u64.u32 	%rd42, %r107;
	add.s64 	%rd43, %rd38, %rd42;
	st.u8 	[%rd43], %rs4;
	add.s32 	%r108, %r269, -5;
	cvt.u64.u32 	%rd44, %r108;
	add.s64 	%rd45, %rd34, %rd44;
	ld.u8 	%rs5, [%rd45];
	cvt.u64.u32 	%rd46, %r268;
	add.s64 	%rd47, %rd38, %rd46;
	st.u8 	[%rd47], %rs5;
	add.s32 	%r109, %r269, -6;
	cvt.u64.u32 	%rd48, %r109;
	add.s64 	%rd49, %rd34, %rd48;
	ld.u8 	%rs6, [%rd49];
	add.s32 	%r110, %r268, 1;
	cvt.u64.u32 	%rd50, %r110;
	add.s64 	%rd51, %rd38, %rd50;
	st.u8 	[%rd51], %rs6;
	add.s32 	%r111, %r269, -7;
	cvt.u64.u32 	%rd52, %r111;
	add.s64 	%rd53, %rd34, %rd52;
	ld.u8 	%rs7, [%rd53];
	add.s32 	%r112, %r268, 2;
	cvt.u64.u32 	%rd54, %r112;
	add.s64 	%rd55, %rd38, %rd54;
	st.u8 	[%rd55], %rs7;
	add.s32 	%r269, %r269, -4;
	add.s32 	%r268, %r268, 4;
	add.s64 	%rd106, %rd106, -4;
	setp.gt.s32 	%p7, %r269, 3;
	@%p7 bra 	$L__BB0_8;
$L__BB0_9:
	{ // callseq 2, 0
	.param .b64 param0;
	st.param.b64 	[param0], %rd34;
	call.uni 
	free, 
	(
	param0
	);
	} // callseq 2
	add.s64 	%rd57, %rd38, %rd35;
	mov.b16 	%rs8, 0;
	st.u8 	[%rd57+1], %rs8;
	mov.b32 	%r272, 0;
	mov.b32 	%r271, 1;
	mov.b32 	%r270, -1;
$L__BB0_10:
	mov.u32 	%r20, %r272;
	mov.u32 	%r19, %r271;
	mov.u32 	%r289, %r270;
	cvt.u64.u32 	%rd58, %r20;
	add.s64 	%rd13, %rd38, %rd58;
	ld.u8 	%rs9, [%rd13];
	setp.ne.s16 	%p8, %rs9, 0;
	add.s32 	%r272, %r20, 1;
	add.s32 	%r271, %r19, 1;
	add.s32 	%r270, %r289, 1;
	@%p8 bra 	$L__BB0_10;
	setp.eq.s32 	%p10, %r20, 0;
	mov.pred 	%p41, 0;
	@%p10 bra 	$L__BB0_14;
	mov.b32 	%r273, 0;
$L__BB0_13:
	cvt.u64.u32 	%rd59, %r273;
	add.s64 	%rd60, %rd38, %rd59;
	ld.u8 	%rs10, [%rd60];
	setp.ne.s16 	%p41, %rs10, 33;
	setp.eq.s16 	%p11, %rs10, 33;
	add.s32 	%r273, %r273, 1;
	setp.ne.s32 	%p12, %r273, %r20;
	and.pred  	%p13, %p11, %p12;
	@%p13 bra 	$L__BB0_13;
$L__BB0_14:
	cvt.u32.u64 	%r117, %rd3;
	mul.lo.s32 	%r118, %r117, 976133229;
	shf.l.wrap.b32 	%r119, %r118, %r118, 23;
	setp.gt.u32 	%p14, %r119, 4;
	@%p14 bra 	$L__BB0_16;
	st.local.u64 	[%rd1], %rd3;
	mov.u64 	%rd61, $str;
	cvta.global.u64 	%rd62, %rd61;
	{ // callseq 3, 0
	.param .b64 param0;
	st.param.b64 	[param0], %rd62;
	.param .b64 param1;
	st.param.b64 	[param1], %rd32;
	.param .b32 retval0;
	call.uni (retval0), 
	vprintf, 
	(
	param0, 
	param1
	);
	ld.param.b32 	%r120, [retval0];
	} // callseq 3
$L__BB0_16:
	@%p41 bra 	$L__BB0_18;
	st.local.u64 	[%rd1], %rd3;
	st.local.u32 	[%rd1+8], %r20;
	st.local.u64 	[%rd1+16], %rd38;
	mov.u64 	%rd64, $str$1;
	cvta.global.u64 	%rd65, %rd64;
	{ // callseq 4, 0
	.param .b64 param0;
	st.param.b64 	[param0], %rd65;
	.param .b64 param1;
	st.param.b64 	[param1], %rd32;
	.param .b32 retval0;
	call.uni (retval0), 
	vprintf, 
	(
	param0, 
	param1
	);
	ld.param.b32 	%r122, [retval0];
	} // callseq 4
$L__BB0_18:
	setp.eq.s32 	%p15, %r20, 0;
	mov.b32 	%r287, 0;
	@%p15 bra 	$L__BB0_31;
	and.b32  	%r26, %r20, 15;
	setp.lt.u32 	%p16, %r20, 16;
	mov.b32 	%r280, 0;
	mov.u32 	%r287, %r280;
	@%p16 bra 	$L__BB0_22;
	and.b32  	%r280, %r20, 2147483632;
	and.b32  	%r128, %r20, -16;
	neg.s32 	%r274, %r128;
	add.s64 	%rd107, %rd38, 7;
	mov.b32 	%r287, 0;
$L__BB0_21:
	.pragma "nounroll";
	ld.s8 	%r129, [%rd107+-7];
	mad.lo.s32 	%r130, %r287, 31, %r129;
	ld.s8 	%r131, [%rd107+-6];
	mad.lo.s32 	%r132, %r130, 31, %r131;
	ld.s8 	%r133, [%rd107+-5];
	mad.lo.s32 	%r134, %r132, 31, %r133;
	ld.s8 	%r135, [%rd107+-4];
	mad.lo.s32 	%r136, %r134, 31, %r135;
	ld.s8 	%r137, [%rd107+-3];
	mad.lo.s32 	%r138, %r136, 31, %r137;
	ld.s8 	%r139, [%rd107+-2];
	mad.lo.s32 	%r140, %r138, 31, %r139;
	ld.s8 	%r141, [%rd107+-1];
	mad.lo.s32 	%r142, %r140, 31, %r141;
	ld.s8 	%r143, [%rd107];
	mad.lo.s32 	%r144, %r142, 31, %r143;
	ld.s8 	%r145, [%rd107+1];
	mad.lo.s32 	%r146, %r144, 31, %r145;
	ld.s8 	%r147, [%rd107+2];
	mad.lo.s32 	%r148, %r146, 31, %r147;
	ld.s8 	%r149, [%rd107+3];
	mad.lo.s32 	%r150, %r148, 31, %r149;
	ld.s8 	%r151, [%rd107+4];
	mad.lo.s32 	%r152, %r150, 31, %r151;
	ld.s8 	%r153, [%rd107+5];
	mad.lo.s32 	%r154, %r152, 31, %r153;
	ld.s8 	%r155, [%rd107+6];
	mad.lo.s32 	%r156, %r154, 31, %r155;
	ld.s8 	%r157, [%rd107+7];
	mad.lo.s32 	%r158, %r156, 31, %r157;
	ld.s8 	%r159, [%rd107+8];
	mad.lo.s32 	%r287, %r158, 31, %r159;
	add.s32 	%r274, %r274, 16;
	add.s64 	%rd107, %rd107, 16;
	setp.ne.s32 	%p17, %r274, 0;
	@%p17 bra 	$L__BB0_21;
$L__BB0_22:
	setp.eq.s32 	%p18, %r26, 0;
	@%p18 bra 	$L__BB0_31;
	and.b32  	%r36, %r20, 7;
	setp.lt.u32 	%p19, %r26, 8;
	@%p19 bra 	$L__BB0_25;
	cvt.u64.u32 	%rd67, %r280;
	add.s64 	%rd68, %rd38, %rd67;
	ld.s8 	%r161, [%rd68];
	mad.lo.s32 	%r162, %r287, 31, %r161;
	ld.s8 	%r163, [%rd68+1];
	mad.lo.s32 	%r164, %r162, 31, %r163;
	ld.s8 	%r165, [%rd68+2];
	mad.lo.s32 	%r166, %r164, 31, %r165;
	ld.s8 	%r167, [%rd68+3];
	mad.lo.s32 	%r168, %r166, 31, %r167;
	ld.s8 	%r169, [%rd68+4];
	mad.lo.s32 	%r170, %r168, 31, %r169;
	ld.s8 	%r171, [%rd68+5];
	mad.lo.s32 	%r172, %r170, 31, %r171;
	ld.s8 	%r173, [%rd68+6];
	mad.lo.s32 	%r174, %r172, 31, %r173;
	ld.s8 	%r175, [%rd68+7];
	mad.lo.s32 	%r287, %r174, 31, %r175;
	add.s32 	%r280, %r280, 8;
$L__BB0_25:
	setp.eq.s32 	%p20, %r36, 0;
	@%p20 bra 	$L__BB0_31;
	setp.lt.u32 	%p21, %r36, 4;
	@%p21 bra 	$L__BB0_28;
	cvt.u64.u32 	%rd69, %r280;
	add.s64 	%rd70, %rd38, %rd69;
	ld.s8 	%r177, [%rd70];
	mad.lo.s32 	%r178, %r287, 31, %r177;
	ld.s8 	%r179, [%rd70+1];
	mad.lo.s32 	%r180, %r178, 31, %r179;
	ld.s8 	%r181, [%rd70+2];
	mad.lo.s32 	%r182, %r180, 31, %r181;
	ld.s8 	%r183, [%rd70+3];
	mad.lo.s32 	%r287, %r182, 31, %r183;
	add.s32 	%r280, %r280, 4;
$L__BB0_28:
	and.b32  	%r184, %r20, 3;
	setp.eq.s32 	%p22, %r184, 0;
	@%p22 bra 	$L__BB0_31;
	cvt.u64.u32 	%rd71, %r280;
	add.s64 	%rd108, %rd38, %rd71;
	neg.s32 	%r285, %r184;
$L__BB0_30:
	.pragma "nounroll";
	ld.s8 	%r186, [%rd108];
	mad.lo.s32 	%r287, %r287, 31, %r186;
	add.s64 	%rd108, %rd108, 1;
	add.s32 	%r285, %r285, 1;
	setp.ne.s32 	%p23, %r285, 0;
	@%p23 bra 	$L__BB0_30;
$L__BB0_31:
	setp.ne.s32 	%p24, %r287, %r92;
	@%p24 bra 	$L__BB0_33;
	st.local.u64 	[%rd2], %rd38;
	st.local.u32 	[%rd2+8], %r92;
	mov.u64 	%rd72, $str$2;
	cvta.global.u64 	%rd73, %rd72;
	{ // callseq 5, 0
	.param .b64 param0;
	st.param.b64 	[param0], %rd73;
	.param .b64 param1;
	st.param.b64 	[param1], %rd33;
	.param .b32 retval0;
	call.uni (retval0), 
	vprintf, 
	(
	param0, 
	param1
	);
	ld.param.b32 	%r187, [retval0];
	} // callseq 5
$L__BB0_33:
	ld.u8 	%rs11, [%rd13+-1];
	setp.ne.s16 	%p25, %rs11, 32;
	@%p25 bra 	$L__BB0_57;
	setp.eq.s32 	%p26, %r20, 0;
	cvt.u64.u32 	%rd75, %r272;
	{ // callseq 6, 0
	.param .b64 param0;
	st.param.b64 	[param0], %rd75;
	.param .b64 retval0;
	call.uni (retval0), 
	malloc, 
	(
	param0
	);
	ld.param.b64 	%rd76, [retval0];
	} // callseq 6
	@%p26 bra 	$L__BB0_41;
	and.b32  	%r189, %r20, 3;
	setp.eq.s32 	%p27, %r189, 0;
	mov.u32 	%r290, %r20;
	@%p27 bra 	$L__BB0_38;
	neg.s32 	%r288, %r189;
	mov.u64 	%rd109, %rd76;
$L__BB0_37:
	.pragma "nounroll";
	mov.u32 	%r290, %r289;
	cvt.u64.u32 	%rd77, %r290;
	add.s64 	%rd78, %rd38, %rd77;
	ld.u8 	%rs12, [%rd78];
	st.u8 	[%rd109], %rs12;
	add.s64 	%rd109, %rd109, 1;
	add.s32 	%r289, %r290, -1;
	add.s32 	%r288, %r288, 1;
	setp.ne.s32 	%p28, %r288, 0;
	@%p28 bra 	$L__BB0_37;
$L__BB0_38:
	setp.lt.u32 	%p29, %r20, 4;
	@%p29 bra 	$L__BB0_41;
	add.s32 	%r292, %r290, 4;
	sub.s32 	%r291, %r19, %r290;
	add.s32 	%r191, %r290, -1;
	cvt.u64.u32 	%rd79, %r191;
	add.s64 	%rd110, %rd38, %rd79;
$L__BB0_40:
	ld.u8 	%rs13, [%rd110];
	add.s32 	%r192, %r291, -1;
	cvt.u64.u32 	%rd80, %r192;
	add.s64 	%rd81, %rd76, %rd80;
	st.u8 	[%rd81], %rs13;
	add.s32 	%r193, %r292, -6;
	cvt.u64.u32 	%rd82, %r193;
	add.s64 	%rd83, %rd38, %rd82;
	ld.u8 	%rs14, [%rd83];
	cvt.u64.u32 	%rd84, %r291;
	add.s64 	%rd85, %rd76, %rd84;
	st.u8 	[%rd85], %rs14;
	add.s32 	%r194, %r292, -7;
	cvt.u64.u32 	%rd86, %r194;
	add.s64 	%rd87, %rd38, %rd86;
	ld.u8 	%rs15, [%rd87];
	add.s32 	%r195, %r291, 1;
	cvt.u64.u32 	%rd88, %r195;
	add.s64 	%rd89, %rd76, %rd88;
	st.u8 	[%rd89], %rs15;
	add.s32 	%r196, %r292, -8;
	cvt.u64.u32 	%rd90, %r196;
	add.s64 	%rd91, %rd38, %rd90;
	ld.u8 	%rs16, [%rd91];
	add.s32 	%r197, %r291, 2;
	cvt.u64.u32 	%rd92, %r197;
	add.s64 	%rd93, %rd76, %rd92;
	st.u8 	[%rd93], %rs16;
	add.s32 	%r292, %r292, -4;
	add.s32 	%r291, %r291, 4;
	add.s64 	%rd110, %rd110, -4;
	setp.gt.s32 	%p30, %r292, 4;
	@%p30 bra 	$L__BB0_40;
$L__BB0_41:
	setp.eq.s32 	%p31, %r20, 0;
	add.s64 	%rd95, %rd76, %rd58;
	mov.b16 	%rs17, 0;
	st.u8 	[%rd95], %rs17;
	mov.b32 	%r306, 0;
	@%p31 bra 	$L__BB0_54;
	and.b32  	%r65, %r20, 15;
	setp.lt.u32 	%p32, %r20, 16;
	mov.b32 	%r299, 0;
	mov.u32 	%r306, %r299;
	@%p32 bra 	$L__BB0_45;
	and.b32  	%r299, %r20, 2147483632;
	and.b32  	%r202, %r20, -16;
	neg.s32 	%r293, %r202;
	add.s64 	%rd111, %rd76, 7;
	mov.b32 	%r306, 0;
$L__BB0_44:
	.pragma "nounroll";
	ld.s8 	%r203, [%rd111+-7];
	mad.lo.s32 	%r204, %r306, 31, %r203;
	ld.s8 	%r205, [%rd111+-6];
	mad.lo.s32 	%r206, %r204, 31, %r205;
	ld.s8 	%r207, [%rd111+-5];
	mad.lo.s32 	%r208, %r206, 31, %r207;
	ld.s8 	%r209, [%rd111+-4];
	mad.lo.s32 	%r210, %r208, 31, %r209;
	ld.s8 	%r211, [%rd111+-3];
	mad.lo.s32 	%r212, %r210, 31, %r211;
	ld.s8 	%r213, [%rd111+-2];
	mad.lo.s32 	%r214, %r212, 31, %r213;
	ld.s8 	%r215, [%rd111+-1];
	mad.lo.s32 	%r216, %r214, 31, %r215;
	ld.s8 	%r217, [%rd111];
	mad.lo.s32 	%r218, %r216, 31, %r217;
	ld.s8 	%r219, [%rd111+1];
	mad.lo.s32 	%r220, %r218, 31, %r219;
	ld.s8 	%r221, [%rd111+2];
	mad.lo.s32 	%r222, %r220, 31, %r221;
	ld.s8 	%r223, [%rd111+3];
	mad.lo.s32 	%r224, %r222, 31, %r223;
	ld.s8 	%r225, [%rd111+4];
	mad.lo.s32 	%r226, %r224, 31, %r225;
	ld.s8 	%r227, [%rd111+5];
	mad.lo.s32 	%r228, %r226, 31, %r227;
	ld.s8 	%r229, [%rd111+6];
	mad.lo.s32 	%r230, %r228, 31, %r229;
	ld.s8 	%r231, [%rd111+7];
	mad.lo.s32 	%r232, %r230, 31, %r231;
	ld.s8 	%r233, [%rd111+8];
	mad.lo.s32 	%r306, %r232, 31, %r233;
	add.s32 	%r293, %r293, 16;
	add.s64 	%rd111, %rd111, 16;
	setp.ne.s32 	%p33, %r293, 0;
	@%p33 bra 	$L__BB0_44;
$L__BB0_45:
	setp.eq.s32 	%p34, %r65, 0;
	@%p34 bra 	$L__BB0_54;
	and.b32  	%r75, %r20, 7;
	setp.lt.u32 	%p35, %r65, 8;
	@%p35 bra 	$L__BB0_48;
	cvt.u64.u32 	%rd96, %r299;
	add.s64 	%rd97, %rd76, %rd96;
	ld.s8 	%r235, [%rd97];
	mad.lo.s32 	%r236, %r306, 31, %r235;
	ld.s8 	%r237, [%rd97+1];
	mad.lo.s32 	%r238, %r236, 31, %r237;
	ld.s8 	%r239, [%rd97+2];
	mad.lo.s32 	%r240, %r238, 31, %r239;
	ld.s8 	%r241, [%rd97+3];
	mad.lo.s32 	%r242, %r240, 31, %r241;
	ld.s8 	%r243, [%rd97+4];
	mad.lo.s32 	%r244, %r242, 31, %r243;
	ld.s8 	%r245, [%rd97+5];
	mad.lo.s32 	%r246, %r244, 31, %r245;
	ld.s8 	%r247, [%rd97+6];
	mad.lo.s32 	%r248, %r246, 31, %r247;
	ld.s8 	%r249, [%rd97+7];
	mad.lo.s32 	%r306, %r248, 31, %r249;
	add.s32 	%r299, %r299, 8;
$L__BB0_48:
	setp.eq.s32 	%p36, %r75, 0;
	@%p36 bra 	$L__BB0_54;
	setp.lt.u32 	%p37, %r75, 4;
	@%p37 bra 	$L__BB0_51;
	cvt.u64.u32 	%rd98, %r299;
	add.s64 	%rd99, %rd76, %rd98;
	ld.s8 	%r251, [%rd99];
	mad.lo.s32 	%r252, %r306, 31, %r251;
	ld.s8 	%r253, [%rd99+1];
	mad.lo.s32 	%r254, %r252, 31, %r253;
	ld.s8 	%r255, [%rd99+2];
	mad.lo.s32 	%r256, %r254, 31, %r255;
	ld.s8 	%r257, [%rd99+3];
	mad.lo.s32 	%r306, %r256, 31, %r257;
	add.s32 	%r299, %r299, 4;
$L__BB0_51:
	and.b32  	%r258, %r20, 3;
	setp.eq.s32 	%p38, %r258, 0;
	@%p38 bra 	$L__BB0_54;
	cvt.u64.u32 	%rd100, %r299;
	add.s64 	%rd112, %rd76, %rd100;
	neg.s32 	%r304, %r258;
$L__BB0_53:
	.pragma "nounroll";
	ld.s8 	%r260, [%rd112];
	mad.lo.s32 	%r306, %r306, 31, %r260;
	add.s64 	%rd112, %rd112, 1;
	add.s32 	%r304, %r304, 1;
	setp.ne.s32 	%p39, %r304, 0;
	@%p39 bra 	$L__BB0_53;
$L__BB0_54:
	setp.ne.s32 	%p40, %r306, %r92;
	@%p40 bra 	$L__BB0_56;
	st.local.u64 	[%rd2], %rd76;
	st.local.u32 	[%rd2+8], %r92;
	mov.u64 	%rd101, $str$2;
	cvta.global.u64 	%rd102, %rd101;
	{ // callseq 7, 0
	.param .b64 param0;
	st.param.b64 	[param0], %rd102;
	.param .b64 param1;
	st.param.b64 	[param1], %rd33;
	.param .b32 retval0;
	call.uni (retval0), 
	vprintf, 
	(
	param0, 
	param1
	);
	ld.param.b32 	%r261, [retval0];
	} // callseq 7
$L__BB0_56:
	{ // callseq 8, 0
	.param .b64 param0;
	st.param.b64 	[param0], %rd76;
	call.uni 
	free, 
	(
	param0
	);
	} // callseq 8
$L__BB0_57:
	{ // callseq 9, 0
	.param .b64 param0;
	st.param.b64 	[param0], %rd38;
	call.uni 
	free, 
	(
	param0
	);
	} // callseq 9
	ret;

}


// ===== COMPILED SASS (sm_100) =====

	.target	sm_100

	.elftype	@"ET_EXEC"


//--------------------- .note.nv.tkinfo           --------------------------
	.section	.note.nv.tkinfo,"",@"SHT_NOTE"
	.sectionflags	@"SHF_NOTE_NV_TKINFO"
	.tkinfo
        /*0018*/ 	.word	0x00000002
        /*0030*/ 	.string	""
        /*0030*/ 	.string	"ptxas"
        /*0030*/ 	.string	"Cuda compilation tools, release 13.0, V13.0.88"
        /*0030*/ 	.string	"Build cuda_13.0.r13.0/compiler.36424714_0"
        /*0030*/ 	.string	"-arch sm_100 -m 64 "



//--------------------- .note.nv.cuinfo           --------------------------
	.section	.note.nv.cuinfo,"",@"SHT_NOTE"
	.sectionflags	@"SHF_NOTE_NV_CUINFO"
        /*0018*/ 	.short	0x0002
        /*001a*/ 	.short	0x0064
        /*001c*/ 	.short	0x0082
	.zero		2


//--------------------- .nv.info                  --------------------------
	.section	.nv.info,"",@"SHT_CUDA_INFO"
	.align	4


	//----- nvinfo : EIATTR_REGCOUNT
	.align		4
        /*0000*/ 	.byte	0x04, 0x2f
        /*0002*/ 	.short	(.L_4 - .L_3)
	.align		4
.L_3:
        /*0004*/ 	.word	index@(_Z14findcollisionsiy)
        /*0008*/ 	.word	0x00000020


	//----- nvinfo : EIATTR_FRAME_SIZE
	.align		4
.L_4:
        /*000c*/ 	.byte	0x04, 0x11
        /*000e*/ 	.short	(.L_6 - .L_5)
	.align		4
.L_5:
        /*0010*/ 	.word	index@(_Z14findcollisionsiy)
        /*0014*/ 	.word	0x00000028


	//----- nvinfo : EIATTR_MIN_STACK_SIZE
	.align		4
.L_6:
        /*0018*/ 	.byte	0x04, 0x12
        /*001a*/ 	.short	(.L_8 - .L_7)
	.align		4
.L_7:
        /*001c*/ 	.word	index@(_Z14findcollisionsiy)
        /*0020*/ 	.word	0x00000028
.L_8:


//--------------------- .nv.compat                --------------------------
	.section	.nv.compat,"",@"SHT_CUDA_COMPAT_INFO"
	.align	4
        /*0000*/ 	.byte	0x02, 0x09, 0x00, 0x00, 0x02, 0x02, 0x01, 0x00, 0x02, 0x05, 0x05, 0x00, 0x03, 0x07, 0x01, 0x01
        /*0010*/ 	.byte	0x02, 0x03, 0x00, 0x00, 0x02, 0x06, 0x01, 0x00, 0x04, 0x0b, 0x08, 0x00, 0x09, 0x00, 0x00, 0x00
        /*0020*/ 	.byte	0x00, 0x00, 0x00, 0x00


//--------------------- .nv.info._Z14findcollisionsiy --------------------------
	.section	.nv.info._Z14findcollisionsiy,"",@"SHT_CUDA_INFO"
	.sectionflags	@""
	.align	4


	//----- nvinfo : EIATTR_CUDA_API_VERSION
	.align		4
        /*0000*/ 	.byte	0x04, 0x37
        /*0002*/ 	.short	(.L_10 - .L_9)
.L_9:
        /*0004*/ 	.word	0x00000082


	//----- nvinfo : EIATTR_KPARAM_INFO
	.align		4
.L_10:
        /*0008*/ 	.byte	0x04, 0x17
        /*000a*/ 	.short	(.L_12 - .L_11)
.L_11:
        /*000c*/ 	.word	0x00000000
        /*0010*/ 	.short	0x0001
        /*0012*/ 	.short	0x0008
        /*0014*/ 	.byte	0x00, 0xf0, 0x21, 0x00


	//----- nvinfo : EIATTR_KPARAM_INFO
	.align		4
.L_12:
        /*0018*/ 	.byte	0x04, 0x17
        /*001a*/ 	.short	(.L_14 - .L_13)
.L_13:
        /*001c*/ 	.word	0x00000000
        /*0020*/ 	.short	0x0000
        /*0022*/ 	.short	0x0000
        /*0024*/ 	.byte	0x00, 0xf0, 0x11, 0x00


	//----- nvinfo : EIATTR_SPARSE_MMA_MASK
	.align		4
.L_14:
        /*0028*/ 	.byte	0x03, 0x50
        /*002a*/ 	.short	0x0000


	//----- nvinfo : EIATTR_MAXREG_COUNT
	.align		4
        /*002c*/ 	.byte	0x03, 0x1b
        /*002e*/ 	.short	0x00ff


	//----- nvinfo : EIATTR_EXTERNS
	.align		4
        /*0030*/ 	.byte	0x04, 0x0f
        /*0032*/ 	.short	(.L_16 - .L_15)


	//   ....[0]....
	.align		4
.L_15:
        /*0034*/ 	.word	index@(malloc)


	//   ....[1]....
	.align		4
        /*0038*/ 	.word	index@(free)


	//   ....[2]....
	.align		4
        /*003c*/ 	.word	index@(vprintf)


	//----- nvinfo : EIATTR_MERCURY_ISA_VERSION
	.align		4
.L_16:
        /*0040*/ 	.byte	0x03, 0x5f
        /*0042*/ 	.short	0x0101


	//----- nvinfo : EIATTR_VRC_CTA_INIT_COUNT
	.align		4
        /*0044*/ 	.byte	0x02, 0x4a
	.zero		1
	.zero		1


	//----- nvinfo : EIATTR_SYSCALL_OFFSETS
	.align		4
        /*0048*/ 	.byte	0x04, 0x46
        /*004a*/ 	.short	(.L_18 - .L_17)


	//   ....[0]....
.L_17:
        /*004c*/ 	.word	0x00000150


	//   ....[1]....
        /*0050*/ 	.word	0x00000320


	//   ....[2]....
        /*0054*/ 	.word	0x00000800


	//   ....[3]....
        /*0058*/ 	.word	0x00000b20


	//   ....[4]....
        /*005c*/ 	.word	0x00000c20


	//   ....[5]....
        /*0060*/ 	.word	0x00001450


	//   ....[6]....
        /*0064*/ 	.word	0x00001540


	//   ....[7]....
        /*0068*/ 	.word	0x000021f0


	//   ....[8]....
        /*006c*/ 	.word	0x00002260


	//   ....[9]....
        /*0070*/ 	.word	0x000022d0


	//----- nvinfo : EIATTR_EXIT_INSTR_OFFSETS
	.align		4
.L_18:
        /*0074*/ 	.byte	0x04, 0x1c
        /*0076*/ 	.short	(.L_20 - .L_19)


	//   ....[0]....
.L_19:
        /*0078*/ 	.word	0x000022e0


	//----- nvinfo : EIATTR_CRS_STACK_SIZE
	.align		4
.L_20:
        /*007c*/ 	.byte	0x04, 0x1e
        /*007e*/ 	.short	(.L_22 - .L_21)
.L_21:
        /*0080*/ 	.word	0x00000000


	//----- nvinfo : EIATTR_CBANK_PARAM_SIZE
	.align		4
.L_22:
        /*0084*/ 	.byte	0x03, 0x19
        /*0086*/ 	.short	0x0010


	//----- nvinfo : EIATTR_PARAM_CBANK
	.align		4
        /*0088*/ 	.byte	0x04, 0x0a
        /*008a*/ 	.short	(.L_24 - .L_23)
	.align		4
.L_23:
        /*008c*/ 	.word	index@(.nv.constant0._Z14findcollisionsiy)
        /*0090*/ 	.short	0x0380
        /*0092*/ 	.short	0x0010


	//----- nvinfo : EIATTR_SW_WAR
	.align		4
.L_24:
        /*0094*/ 	.byte	0x04, 0x36
        /*0096*/ 	.short	(.L_26 - .L_25)
.L_25:
        /*0098*/ 	.word	0x00000008
.L_26:


//--------------------- .nv.callgraph             --------------------------
	.section	.nv.callgraph,"",@"SHT_CUDA_CALLGRAPH"
	.align	4
	.sectionentsize	8
	.align		4
        /*0000*/ 	.word	0x00000000
	.align		4
        /*0004*/ 	.word	0xffffffff
	.align		4
        /*0008*/ 	.word	index@(_Z14findcollisionsiy)
	.align		4
        /*000c*/ 	.word	index@(vprintf)
	.align		4
        /*0010*/ 	.word	index@(_Z14findcollisionsiy)
	.align		4
        /*0014*/ 	.word	index@(free)
	.align		4
        /*0018*/ 	.word	index@(_Z14findcollisionsiy)
	.align		4
        /*001c*/ 	.word	index@(malloc)
	.align		4
        /*0020*/ 	.word	0x00000000
	.align		4
        /*0024*/ 	.word	0xfffffffe
	.align		4
        /*0028*/ 	.word	0x00000000
	.align		4
        /*002c*/ 	.word	0xfffffffd
	.align		4
        /*0030*/ 	.word	0x00000000
	.align		4
        /*0034*/ 	.word	0xfffffffc


//--------------------- .nv.constant4             --------------------------
	.section	.nv.constant4,"a",@progbits
	.align	8
	.align		8
.nv.constant4:
        /*0000*/ 	.dword	malloc
	.align		8
        /*0008*/ 	.dword	free
	.align		8
        /*0010*/ 	.dword	vprintf
	.align		8
        /*0018*/ 	.dword	$str
	.align		8
        /*0020*/ 	.dword	$str$1
	.align		8
        /*0028*/ 	.dword	$str$2


//--------------------- .text._Z14findcollisionsiy --------------------------
	.section	.text._Z14findcollisionsiy,"ax",@progbits
	.align	128
        .global         _Z14findcollisionsiy
        .type           _Z14findcollisionsiy,@function
        .size           _Z14findcollisionsiy,(.L_x_57 - _Z14findcollisionsiy)
        .other          _Z14findcollisionsiy,@"STO_CUDA_ENTRY STV_DEFAULT"
_Z14findcollisionsiy:
.text._Z14findcollisionsiy:
[----:B------:R-:W0:Y:S01]  /*0000*/  LDC R1, c[0x0][0x37c] ;  /* 0x0000df00ff017b82 */ /* 0x000e220000000800 */
[----:B------:R-:W1:Y:S01]  /*0010*/  S2R R28, SR_CTAID.X ;  /* 0x00000000001c7919 */ /* 0x000e620000002500 */
[----:B------:R-:W2:Y:S01]  /*0020*/  LDCU UR4, c[0x0][0x2f8] ;  /* 0x00005f00ff0477ac */ /* 0x000ea20008000800 */
[----:B------:R-:W-:Y:S01]  /*0030*/  MOV R0, 0x0 ;  /* 0x0000000000007802 */ /* 0x000fe20000000f00 */
[----:B0-----:R-:W-:Y:S01]  /*0040*/  VIADD R1, R1, 0xffffffd8 ;  /* 0xffffffd801017836 */ /* 0x001fe20000000000 */
[----:B------:R-:W1:Y:S01]  /*0050*/  S2R R29, SR_TID.X ;  /* 0x00000000001d7919 */ /* 0x000e620000002100 */
[----:B------:R-:W0:Y:S02]  /*0060*/  LDCU UR5, c[0x0][0x2fc] ;  /* 0x00005f80ff0577ac */ /* 0x000e240008000800 */
[----:B------:R3:W4:Y:S01]  /*0070*/  LDC.64 R6, c[0x4][R0] ;  /* 0x0100000000067b82 */ /* 0x0007220000000a00 */
[----:B------:R-:W-:Y:S02]  /*0080*/  HFMA2 R16, -RZ, RZ, 0, 5.9604644775390625e-08 ;  /* 0x00000001ff107431 */ /* 0x000fe400000001ff */
[----:B------:R-:W-:Y:S01]  /*0090*/  IMAD.MOV.U32 R4, RZ, RZ, 0x64 ;  /* 0x00000064ff047424 */ /* 0x000fe200078e00ff */
[----:B------:R-:W1:Y:S01]  /*00a0*/  LDCU UR6, c[0x0][0x360] ;  /* 0x00006c00ff0677ac */ /* 0x000e620008000800 */
[----:B------:R-:W-:-:S02]  /*00b0*/  IMAD.MOV.U32 R5, RZ, RZ, RZ ;  /* 0x000000ffff057224 */ /* 0x000fc400078e00ff */
[----:B------:R-:W-:Y:S01]  /*00c0*/  IMAD.MOV.U32 R17, RZ, RZ, RZ ;  /* 0x000000ffff117224 */ /* 0x000fe200078e00ff */
[----:B------:R-:W1:Y:S01]  /*00d0*/  LDCU.64 UR36, c[0x0][0x358] ;  /* 0x00006b00ff2477ac */ /* 0x000e620008000a00 */
[----:B--2---:R-:W-:-:S04]  /*00e0*/  IADD3 R19, P0, PT, R1, UR4, RZ ;  /* 0x0000000401137c10 */ /* 0x004fc8000ff1e0ff */
[----:B------:R-:W-:Y:S02]  /*00f0*/  IADD3 RZ, P1, PT, R19, 0x18, RZ ;  /* 0x0000001813ff7810 */ /* 0x000fe40007f3e0ff */
[----:B0-----:R-:W-:-:S05]  /*0100*/  IADD3.X R18, PT, PT, RZ, UR5, RZ, P0, !PT ;  /* 0x00000005ff127c10 */ /* 0x001fca00087fe4ff */
[----:B------:R-:W-:Y:S02]  /*0110*/  IMAD.X R2, RZ, RZ, R18, P1 ;  /* 0x000000ffff027224 */ /* 0x000fe400008e0612 */
[----:B-1----:R-:W-:Y:S02]  /*0120*/  IMAD R28, R28, UR6, R29 ;  /* 0x000000061c1c7c24 */ /* 0x002fe4000f8e021d */
[----:B---3--:R-:W-:-:S07]  /*0130*/  IMAD.MOV.U32 R29, RZ, RZ, RZ ;  /* 0x000000ffff1d7224 */ /* 0x008fce00078e00ff */
[----:B------:R-:W-:-:S07]  /*0140*/  LEPC R20, `(.L_x_0) ;  /* 0x000000001014794e */ /* 0x000fce0000000000 */
[----:B----4-:R-:W-:Y:S05]  /*0150*/  CALL.ABS.NOINC R6 ;  /* 0x0000000006007343 */ /* 0x010fea0003c00000 */
.L_x_0:
[----:B------:R-:W-:Y:S01]  /*0160*/  BSSY.RECONVERGENT B0, `(.L_x_1) ;  /* 0x0000016000007945 */ /* 0x000fe20003800200 */
[----:B------:R-:W-:Y:S01]  /*0170*/  MOV R22, R4 ;  /* 0x0000000400167202 */ /* 0x000fe20000000f00 */
[----:B------:R-:W-:Y:S01]  /*0180*/  IMAD.MOV.U32 R24, RZ, RZ, R5 ;  /* 0x000000ffff187224 */ /* 0x000fe200078e0005 */
[----:B------:R-:W-:Y:S01]  /*0190*/  MOV R5, R29 ;  /* 0x0000001d00057202 */ /* 0x000fe20000000f00 */
[----:B------:R-:W-:-:S07]  /*01a0*/  IMAD.MOV.U32 R4, RZ, RZ, R28 ;  /* 0x000000ffff047224 */ /* 0x000fce00078e001c */
.L_x_2:
[C---:B------:R-:W-:Y:S01]  /*01b0*/  IMAD.HI.U32 R6, R4.reuse, -0x55555555, RZ ;  /* 0xaaaaaaab04067827 */ /* 0x040fe200078e00ff */
[----:B0-----:R-:W-:Y:S02]  /*01c0*/  IADD3 R8, P0, PT, R17, R22, RZ ;  /* 0x0000001611087210 */ /* 0x001fe40007f1e0ff */
[----:B------:R-:W-:Y:S01]  /*01d0*/  MOV R23, R17 ;  /* 0x0000001100177202 */ /* 0x000fe20000000f00 */
[----:B------:R-:W-:Y:S01]  /*01e0*/  IMAD.MOV.U32 R7, RZ, RZ, RZ ;  /* 0x000000ffff077224 */ /* 0x000fe200078e00ff */
[----:B------:R-:W-:Y:S01]  /*01f0*/  SHF.R.U32.HI R6, RZ, 0x6, R6 ;  /* 0x00000006ff067819 */ /* 0x000fe20000011606 */
[----:B------:R-:W-:Y:S01]  /*0200*/  IMAD.X R9, RZ, RZ, R24, P0 ;  /* 0x000000ffff097224 */ /* 0x000fe200000e0618 */
[----:B------:R-:W-:Y:S01]  /*0210*/  ISETP.GT.U32.AND P0, PT, R4, 0x5f, PT ;  /* 0x0000005f0400780c */ /* 0x000fe20003f04070 */
[----:B------:R-:W-:Y:S01]  /*0220*/  IMAD.MOV.U32 R25, RZ, RZ, R16 ;  /* 0x000000ffff197224 */ /* 0x000fe200078e0010 */
[----:B------:R-:W-:Y:S01]  /*0230*/  IADD3 R16, PT, PT, R16, 0x1, RZ ;  /* 0x0000000110107810 */ /* 0x000fe20007ffe0ff */
[----:B------:R-:W-:Y:S01]  /*0240*/  IMAD R0, R6, -0x60, R4 ;  /* 0xffffffa006007824 */ /* 0x000fe200078e0204 */
[----:B------:R-:W-:Y:S01]  /*0250*/  ISETP.GT.U32.AND.EX P0, PT, R5, RZ, PT, P0 ;  /* 0x000000ff0500720c */ /* 0x000fe20003f04100 */
[----:B------:R-:W-:Y:S01]  /*0260*/  VIADD R17, R17, 0x1 ;  /* 0x0000000111117836 */ /* 0x000fe20000000000 */
[----:B------:R-:W-:Y:S01]  /*0270*/  MOV R5, R7 ;  /* 0x0000000700057202 */ /* 0x000fe20000000f00 */
[----:B------:R-:W-:-:S02]  /*0280*/  VIADD R3, R0, 0x20 ;  /* 0x0000002000037836 */ /* 0x000fc40000000000 */
[----:B------:R-:W-:-:S03]  /*0290*/  IMAD.MOV.U32 R4, RZ, RZ, R6 ;  /* 0x000000ffff047224 */ /* 0x000fc600078e0006 */
[----:B------:R0:W-:Y:S05]  /*02a0*/  ST.E.U8 desc[UR36][R8.64], R3 ;  /* 0x0000000308007985 */ /* 0x0001ea000c101124 */
[----:B------:R-:W-:Y:S05]  /*02b0*/  @P0 BRA `(.L_x_2) ;  /* 0xfffffffc00bc0947 */ /* 0x000fea000383ffff */
[----:B------:R-:W-:Y:S05]  /*02c0*/  BSYNC.RECONVERGENT B0 ;  /* 0x0000000000007941 */ /* 0x000fea0003800200 */
.L_x_1:
[----:B------:R-:W-:Y:S01]  /*02d0*/  MOV R0, 0x0 ;  /* 0x0000000000007802 */ /* 0x000fe20000000f00 */
[----:B------:R-:W-:Y:S02]  /*02e0*/  VIADD R4, R23, 0x2 ;  /* 0x0000000217047836 */ /* 0x000fe40000000000 */
[----:B------:R-:W-:Y:S01]  /*02f0*/  IMAD.MOV.U32 R5, RZ, RZ, RZ ;  /* 0x000000ffff057224 */ /* 0x000fe200078e00ff */
[----:B------:R1:W2:Y:S06]  /*0300*/  LDC.64 R6, c[0x4][R0] ;  /* 0x0100000000067b82 */ /* 0x0002ac0000000a00 */
[----:B------:R-:W-:-:S07]  /*0310*/  LEPC R20, `(.L_x_3) ;  /* 0x000000001014794e */ /* 0x000fce0000000000 */
[----:B012---:R-:W-:Y:S05]  /*0320*/  CALL.ABS.NOINC R6 ;  /* 0x0000000006007343 */ /* 0x007fea0003c00000 */
.L_x_3:
[----:B------:R-:W-:Y:S01]  /*0330*/  LOP3.LUT R0, R23, 0x3, RZ, 0xc0, !PT ;  /* 0x0000000317007812 */ /* 0x000fe200078ec0ff */
[----:B------:R-:W-:Y:S01]  /*0340*/  BSSY.RECONVERGENT B0, `(.L_x_4) ;  /* 0x000001a000007945 */ /* 0x000fe20003800200 */
[----:B------:R-:W-:Y:S01]  /*0350*/  MOV R16, R4 ;  /* 0x0000000400107202 */ /* 0x000fe20000000f00 */
[----:B------:R-:W-:Y:S01]  /*0360*/  IMAD.MOV.U32 R17, RZ, RZ, R5 ;  /* 0x000000ffff117224 */ /* 0x000fe200078e0005 */
[----:B------:R-:W-:Y:S01]  /*0370*/  ISETP.NE.AND P0, PT, R0, 0x3, PT ;  /* 0x000000030000780c */ /* 0x000fe20003f05270 */
[----:B------:R-:W-:-:S12]  /*0380*/  IMAD.MOV.U32 R3, RZ, RZ, R23 ;  /* 0x000000ffff037224 */ /* 0x000fd800078e0017 */
[----:B------:R-:W-:Y:S05]  /*0390*/  @!P0 BRA `(.L_x_5) ;  /* 0x0000000000508947 */ /* 0x000fea0003800000 */
[----:B------:R-:W-:Y:S01]  /*03a0*/  LOP3.LUT R0, R25, 0x3, RZ, 0xc0, !PT ;  /* 0x0000000319007812 */ /* 0x000fe200078ec0ff */
[----:B------:R-:W-:Y:S01]  /*03b0*/  BSSY.RECONVERGENT B1, `(.L_x_6) ;  /* 0x0000011000017945 */ /* 0x000fe20003800200 */
[----:B------:R-:W-:Y:S01]  /*03c0*/  MOV R6, R16 ;  /* 0x0000001000067202 */ /* 0x000fe20000000f00 */
[----:B------:R-:W-:Y:S01]  /*03d0*/  IMAD.MOV.U32 R9, RZ, RZ, R17 ;  /* 0x000000ffff097224 */ /* 0x000fe200078e0011 */
[----:B------:R-:W-:Y:S01]  /*03e0*/  IADD3 R0, PT, PT, -R0, RZ, RZ ;  /* 0x000000ff00007210 */ /* 0x000fe20007ffe1ff */
[----:B------:R-:W-:-:S07]  /*03f0*/  IMAD.MOV.U32 R3, RZ, RZ, R25 ;  /* 0x000000ffff037224 */ /* 0x000fce00078e0019 */
.L_x_7:
[----:B------:R-:W-:-:S05]  /*0400*/  VIADD R3, R3, 0xffffffff ;  /* 0xffffffff03037836 */ /* 0x000fca0000000000 */
[----:B0-----:R-:W-:-:S05]  /*0410*/  IADD3 R4, P0, PT, R3, R22, RZ ;  /* 0x0000001603047210 */ /* 0x001fca0007f1e0ff */
[----:B------:R-:W-:-:S05]  /*0420*/  IMAD.X R5, RZ, RZ, R24, P0 ;  /* 0x000000ffff057224 */ /* 0x000fca00000e0618 */
[----:B------:R0:W2:Y:S01]  /*0430*/  LD.E.U8 R7, desc[UR36][R4.64] ;  /* 0x0000002404077980 */ /* 0x0000a2000c101100 */
[----:B------:R-:W-:-:S05]  /*0440*/  VIADD R0, R0, 0x1 ;  /* 0x0000000100007836 */ /* 0x000fca0000000000 */
[----:B------:R-:W-:Y:S02]  /*0450*/  ISETP.NE.AND P0, PT, R0, RZ, PT ;  /* 0x000000ff0000720c */ /* 0x000fe40003f05270 */
[----:B0-----:R-:W-:Y:S01]  /*0460*/  MOV R4, R6 ;  /* 0x0000000600047202 */ /* 0x001fe20000000f00 */
[----:B------:R-:W-:Y:S01]  /*0470*/  IMAD.MOV.U32 R5, RZ, RZ, R9 ;  /* 0x000000ffff057224 */ /* 0x000fe200078e0009 */
[----:B------:R-:W-:-:S04]  /*0480*/  IADD3 R6, P1, PT, R6, 0x1, RZ ;  /* 0x0000000106067810 */ /* 0x000fc80007f3e0ff */
[----:B------:R-:W-:Y:S01]  /*0490*/  IADD3.X R9, PT, PT, RZ, R9, RZ, P1, !PT ;  /* 0x00000009ff097210 */ /* 0x000fe20000ffe4ff */
[----:B--2---:R0:W-:Y:S04]  /*04a0*/  ST.E.U8 desc[UR36][R4.64], R7 ;  /* 0x0000000704007985 */ /* 0x0041e8000c101124 */
[----:B------:R-:W-:Y:S05]  /*04b0*/  @P0 BRA `(.L_x_7) ;  /* 0xfffffffc00d00947 */ /* 0x000fea000383ffff */
[----:B------:R-:W-:Y:S05]  /*04c0*/  BSYNC.RECONVERGENT B1 ;  /* 0x0000000000017941 */ /* 0x000fea0003800200 */
.L_x_6:
[----:B------:R-:W-:-:S07]  /*04d0*/  VIADD R3, R3, 0xffffffff ;  /* 0xffffffff03037836 */ /* 0x000fce0000000000 */
.L_x_5:
[----:B------:R-:W-:Y:S05]  /*04e0*/  BSYNC.RECONVERGENT B0 ;  /* 0x0000000000007941 */ /* 0x000fea0003800200 */
.L_x_4:
[----:B------:R-:W-:Y:S01]  /*04f0*/  ISETP.GE.U32.AND P0, PT, R23, 0x3, PT ;  /* 0x000000031700780c */ /* 0x000fe20003f06070 */
[----:B------:R-:W-:-:S12]  /*0500*/  BSSY.RECONVERGENT B0, `(.L_x_8) ;  /* 0x000002a000007945 */ /* 0x000fd80003800200 */
[----:B------:R-:W-:Y:S05]  /*0510*/  @!P0 BRA `(.L_x_9) ;  /* 0x0000000000a08947 */ /* 0x000fea0003800000 */
[----:B------:R-:W-:Y:S01]  /*0520*/  IADD3 R0, P0, PT, R3, R22, RZ ;  /* 0x0000001603007210 */ /* 0x000fe20007f1e0ff */
[----:B------:R-:W-:Y:S01]  /*0530*/  IMAD.IADD R25, R25, 0x1, -R3 ;  /* 0x0000000119197824 */ /* 0x000fe200078e0a03 */
[----:B0-----:R-:W-:-:S03]  /*0540*/  IADD3 R4, PT, PT, R3, 0x4, RZ ;  /* 0x0000000403047810 */ /* 0x001fc60007ffe0ff */
[----:B------:R-:W-:-:S08]  /*0550*/  IMAD.X R3, RZ, RZ, R24, P0 ;  /* 0x000000ffff037224 */ /* 0x000fd000000e0618 */
.L_x_10:
[----:B------:R-:W-:Y:S01]  /*0560*/  IMAD.MOV.U32 R12, RZ, RZ, R0 ;  /* 0x000000ffff0c7224 */ /* 0x000fe200078e0000 */
[----:B--2---:R-:W-:-:S05]  /*0570*/  MOV R13, R3 ;  /* 0x00000003000d7202 */ /* 0x004fca0000000f00 */
[----:B------:R-:W2:Y:S01]  /*0580*/  LD.E.U8 R5, desc[UR36][R12.64] ;  /* 0x000000240c057980 */ /* 0x000ea2000c101100 */
[----:B------:R-:W-:Y:S02]  /*0590*/  VIADD R7, R25, 0xffffffff ;  /* 0xffffffff19077836 */ /* 0x000fe40000000000 */
[----:B------:R-:W-:-:S03]  /*05a0*/  VIADD R9, R4, 0xfffffffb ;  /* 0xfffffffb04097836 */ /* 0x000fc60000000000 */
[----:B------:R-:W-:Y:S02]  /*05b0*/  IADD3 R6, P0, PT, R7, R16, RZ ;  /* 0x0000001007067210 */ /* 0x000fe40007f1e0ff */
[----:B------:R-:W-:Y:S02]  /*05c0*/  IADD3 R8, P1, PT, R9, R22, RZ ;  /* 0x0000001609087210 */ /* 0x000fe40007f3e0ff */
[----:B------:R-:W-:-:S03]  /*05d0*/  IADD3.X R7, PT, PT, RZ, R17, RZ, P0, !PT ;  /* 0x00000011ff077210 */ /* 0x000fc600007fe4ff */
[----:B------:R-:W-:Y:S02]  /*05e0*/  IMAD.X R9, RZ, RZ, R24, P1 ;  /* 0x000000ffff097224 */ /* 0x000fe400008e0618 */
[----:B--2---:R0:W-:Y:S04]  /*05f0*/  ST.E.U8 desc[UR36][R6.64], R5 ;  /* 0x0000000506007985 */ /* 0x0041e8000c101124 */
[----:B------:R-:W2:Y:S01]  /*0600*/  LD.E.U8 R15, desc[UR36][R8.64] ;  /* 0x00000024080f7980 */ /* 0x000ea2000c101100 */
[----:B------:R-:W-:Y:S01]  /*0610*/  VIADD R11, R4, 0xfffffffa ;  /* 0xfffffffa040b7836 */ /* 0x000fe20000000000 */
[----:B------:R-:W-:-:S04]  /*0620*/  IADD3 R10, P0, PT, R25, R16, RZ ;  /* 0x00000010190a7210 */ /* 0x000fc80007f1e0ff */
[----:B------:R-:W-:Y:S02]  /*0630*/  IADD3 R12, P1, PT, R11, R22, RZ ;  /* 0x000000160b0c7210 */ /* 0x000fe40007f3e0ff */
[----:B------:R-:W-:-:S03]  /*0640*/  IADD3.X R11, PT, PT, RZ, R17, RZ, P0, !PT ;  /* 0x00000011ff0b7210 */ /* 0x000fc600007fe4ff */
[----:B------:R-:W-:Y:S01]  /*0650*/  IMAD.X R13, RZ, RZ, R24, P1 ;  /* 0x000000ffff0d7224 */ /* 0x000fe200008e0618 */
[----:B------:R-:W-:Y:S01]  /*0660*/  IADD3 R27, PT, PT, R4, -0x7, RZ ;  /* 0xfffffff9041b7810 */ /* 0x000fe20007ffe0ff */
[----:B------:R-:W-:Y:S01]  /*0670*/  VIADD R21, R25, 0x1 ;  /* 0x0000000119157836 */ /* 0x000fe20000000000 */
[----:B--2---:R1:W-:Y:S04]  /*0680*/  ST.E.U8 desc[UR36][R10.64], R15 ;  /* 0x0000000f0a007985 */ /* 0x0043e8000c101124 */
[----:B------:R-:W2:Y:S01]  /*0690*/  LD.E.U8 R13, desc[UR36][R12.64] ;  /* 0x000000240c0d7980 */ /* 0x000ea2000c101100 */
[----:B0-----:R-:W-:Y:S02]  /*06a0*/  IADD3 R6, P0, PT, R21, R16, RZ ;  /* 0x0000001015067210 */ /* 0x001fe40007f1e0ff */
[----:B------:R-:W-:-:S03]  /*06b0*/  IADD3 R8, P1, PT, R27, R22, RZ ;  /* 0x000000161b087210 */ /* 0x000fc60007f3e0ff */
[----:B------:R-:W-:Y:S02]  /*06c0*/  IMAD.X R7, RZ, RZ, R17, P0 ;  /* 0x000000ffff077224 */ /* 0x000fe400000e0611 */
[----:B------:R-:W-:Y:S01]  /*06d0*/  IMAD.X R9, RZ, RZ, R24, P1 ;  /* 0x000000ffff097224 */ /* 0x000fe200008e0618 */
[----:B------:R-:W-:Y:S02]  /*06e0*/  IADD3 R5, PT, PT, R25, 0x2, RZ ;  /* 0x0000000219057810 */ /* 0x000fe40007ffe0ff */
[----:B--2---:R2:W-:Y:S04]  /*06f0*/  ST.E.U8 desc[UR36][R6.64], R13 ;  /* 0x0000000d06007985 */ /* 0x0045e8000c101124 */
[----:B------:R-:W3:Y:S01]  /*0700*/  LD.E.U8 R9, desc[UR36][R8.64] ;  /* 0x0000002408097980 */ /* 0x000ee2000c101100 */
[----:B-1----:R-:W-:Y:S01]  /*0710*/  IADD3 R10, P0, PT, R5, R16, RZ ;  /* 0x00000010050a7210 */ /* 0x002fe20007f1e0ff */
[----:B------:R-:W-:Y:S01]  /*0720*/  VIADD R4, R4, 0xfffffffc ;  /* 0xfffffffc04047836 */ /* 0x000fe20000000000 */
[----:B------:R-:W-:-:S02]  /*0730*/  IADD3 R0, P1, PT, R0, -0x4, RZ ;  /* 0xfffffffc00007810 */ /* 0x000fc40007f3e0ff */
[----:B------:R-:W-:Y:S01]  /*0740*/  IADD3 R25, PT, PT, R25, 0x4, RZ ;  /* 0x0000000419197810 */ /* 0x000fe20007ffe0ff */
[----:B------:R-:W-:Y:S01]  /*0750*/  IMAD.X R11, RZ, RZ, R17, P0 ;  /* 0x000000ffff0b7224 */ /* 0x000fe200000e0611 */
[----:B------:R-:W-:Y:S02]  /*0760*/  ISETP.GT.AND P0, PT, R4, 0x3, PT ;  /* 0x000000030400780c */ /* 0x000fe40003f04270 */
[----:B------:R-:W-:Y:S02]  /*0770*/  IADD3.X R3, PT, PT, R3, -0x1, RZ, P1, !PT ;  /* 0xffffffff03037810 */ /* 0x000fe40000ffe4ff */
[----:B---3--:R2:W-:Y:S09]  /*0780*/  ST.E.U8 desc[UR36][R10.64], R9 ;  /* 0x000000090a007985 */ /* 0x0085f2000c101124 */
[----:B------:R-:W-:Y:S05]  /*0790*/  @P0 BRA `(.L_x_10) ;  /* 0xfffffffc00700947 */ /* 0x000fea000383ffff */
.L_x_9:
[----:B------:R-:W-:Y:S05]  /*07a0*/  BSYNC.RECONVERGENT B0 ;  /* 0x0000000000007941 */ /* 0x000fea0003800200 */
.L_x_8:
[----:B------:R-:W-:Y:S01]  /*07b0*/  MOV R0, 0x8 ;  /* 0x0000000800007802 */ /* 0x000fe20000000f00 */
[----:B0-----:R-:W-:Y:S02]  /*07c0*/  IMAD.MOV.U32 R4, RZ, RZ, R22 ;  /* 0x000000ffff047224 */ /* 0x001fe400078e0016 */
[----:B------:R-:W-:Y:S01]  /*07d0*/  IMAD.MOV.U32 R5, RZ, RZ, R24 ;  /* 0x000000ffff057224 */ /* 0x000fe200078e0018 */
[----:B--2---:R0:W1:Y:S06]  /*07e0*/  LDC.64 R6, c[0x4][R0] ;  /* 0x0100000000067b82 */ /* 0x00406c0000000a00 */
[----:B------:R-:W-:-:S07]  /*07f0*/  LEPC R20, `(.L_x_11) ;  /* 0x000000001014794e */ /* 0x000fce0000000000 */
[----:B01----:R-:W-:Y:S05]  /*0800*/  CALL.ABS.NOINC R6 ;  /* 0x0000000006007343 */ /* 0x003fea0003c00000 */
.L_x_11:
[----:B------:R-:W-:Y:S01]  /*0810*/  IADD3 R4, P0, PT, R23, R16, RZ ;  /* 0x0000001017047210 */ /* 0x000fe20007f1e0ff */
[----:B------:R-:W-:Y:S01]  /*0820*/  BSSY.RECONVERGENT B0, `(.L_x_12) ;  /* 0x0000011000007945 */ /* 0x000fe20003800200 */
[----:B------:R-:W-:Y:S01]  /*0830*/  IMAD.MOV.U32 R23, RZ, RZ, RZ ;  /* 0x000000ffff177224 */ /* 0x000fe200078e00ff */
[----:B------:R-:W-:Y:S01]  /*0840*/  MOV R3, 0xffffffff ;  /* 0xffffffff00037802 */ /* 0x000fe20000000f00 */
[----:B------:R-:W-:Y:S01]  /*0850*/  IMAD.MOV.U32 R0, RZ, RZ, 0x1 ;  /* 0x00000001ff007424 */ /* 0x000fe200078e00ff */
[----:B------:R-:W-:-:S05]  /*0860*/  IADD3.X R5, PT, PT, RZ, R17, RZ, P0, !PT ;  /* 0x00000011ff057210 */ /* 0x000fca00007fe4ff */
[----:B------:R0:W-:Y:S03]  /*0870*/  ST.E.U8 desc[UR36][R4.64+0x1], RZ ;  /* 0x000001ff04007985 */ /* 0x0001e6000c101124 */
.L_x_13:
[----:B0-----:R-:W-:-:S05]  /*0880*/  IADD3 R4, P0, PT, R23, R16, RZ ;  /* 0x0000001017047210 */ /* 0x001fca0007f1e0ff */
[----:B------:R-:W-:-:S05]  /*0890*/  IMAD.X R5, RZ, RZ, R17, P0 ;  /* 0x000000ffff057224 */ /* 0x000fca00000e0611 */
[----:B------:R-:W2:Y:S01]  /*08a0*/  LD.E.U8 R4, desc[UR36][R4.64] ;  /* 0x0000002404047980 */ /* 0x000ea2000c101100 */
[----:B------:R-:W-:Y:S01]  /*08b0*/  IMAD.MOV.U32 R22, RZ, RZ, R23 ;  /* 0x000000ffff167224 */ /* 0x000fe200078e0017 */
[----:B------:R-:W-:Y:S01]  /*08c0*/  MOV R24, R0 ;  /* 0x0000000000187202 */ /* 0x000fe20000000f00 */
[----:B------:R-:W-:Y:S01]  /*08d0*/  IMAD.MOV.U32 R25, RZ, RZ, R3 ;  /* 0x000000ffff197224 */ /* 0x000fe200078e0003 */
[----:B------:R-:W-:Y:S01]  /*08e0*/  IADD3 R0, PT, PT, R0, 0x1, RZ ;  /* 0x0000000100007810 */ /* 0x000fe20007ffe0ff */
[----:B------:R-:W-:Y:S02]  /*08f0*/  VIADD R23, R23, 0x1 ;  /* 0x0000000117177836 */ /* 0x000fe40000000000 */
[----:B------:R-:W-:Y:S01]  /*0900*/  VIADD R3, R3, 0x1 ;  /* 0x0000000103037836 */ /* 0x000fe20000000000 */
[----:B--2---:R-:W-:-:S13]  /*0910*/  ISETP.NE.AND P0, PT, R4, RZ, PT ;  /* 0x000000ff0400720c */ /* 0x004fda0003f05270 */
[----:B------:R-:W-:Y:S05]  /*0920*/  @P0 BRA `(.L_x_13) ;  /* 0xfffffffc00d40947 */ /* 0x000fea000383ffff */
[----:B------:R-:W-:Y:S05]  /*0930*/  BSYNC.RECONVERGENT B0 ;  /* 0x0000000000007941 */ /* 0x000fea0003800200 */
.L_x_12:
[----:B------:R-:W-:Y:S01]  /*0940*/  ISETP.NE.AND P1, PT, R22, RZ, PT ;  /* 0x000000ff1600720c */ /* 0x000fe20003f25270 */
[----:B------:R-:W-:Y:S01]  /*0950*/  IMAD R0, R28, 0x3a2e9c6d, RZ ;  /* 0x3a2e9c6d1c007824 */ /* 0x000fe200078e02ff */
[----:B------:R-:W-:Y:S01]  /*0960*/  PLOP3.LUT P2, PT, PT, PT, PT, 0x8, 0x80 ;  /* 0x000000000080781c */ /* 0x000fe20003f4e170 */
[----:B------:R-:W-:Y:S03]  /*0970*/  BSSY.RECONVERGENT B0, `(.L_x_14) ;  /* 0x000000f000007945 */ /* 0x000fe60003800200 */
[----:B------:R-:W-:Y:S02]  /*0980*/  SHF.L.W.U32.HI R0, R0, 0x17, R0 ;  /* 0x0000001700007819 */ /* 0x000fe40000010e00 */
[----:B------:R-:W-:Y:S02]  /*0990*/  P2R R26, PR, RZ, 0x4 ;  /* 0x00000004ff1a7803 */ /* 0x000fe40000000000 */
[----:B------:R-:W-:-:S03]  /*09a0*/  ISETP.GT.U32.AND P0, PT, R0, 0x4, PT ;  /* 0x000000040000780c */ /* 0x000fc60003f04070 */
[----:B------:R-:W-:Y:S10]  /*09b0*/  @!P1 BRA `(.L_x_15) ;  /* 0x0000000000289947 */ /* 0x000ff40003800000 */
[----:B------:R-:W-:-:S07]  /*09c0*/  IMAD.MOV.U32 R3, RZ, RZ, RZ ;  /* 0x000000ffff037224 */ /* 0x000fce00078e00ff */
.L_x_16:
[----:B------:R-:W-:-:S04]  /*09d0*/  IADD3 R4, P1, PT, R3, R16, RZ ;  /* 0x0000001003047210 */ /* 0x000fc80007f3e0ff */
[----:B------:R-:W-:-:S05]  /*09e0*/  IADD3.X R5, PT, PT, RZ, R17, RZ, P1, !PT ;  /* 0x00000011ff057210 */ /* 0x000fca0000ffe4ff */
[----:B------:R-:W2:Y:S01]  /*09f0*/  LD.E.U8 R4, desc[UR36][R4.64] ;  /* 0x0000002404047980 */ /* 0x000ea2000c101100 */
[----:B------:R-:W-:-:S05]  /*0a00*/  VIADD R3, R3, 0x1 ;  /* 0x0000000103037836 */ /* 0x000fca0000000000 */
[----:B------:R-:W-:Y:S02]  /*0a10*/  ISETP.NE.AND P1, PT, R3, R22, PT ;  /* 0x000000160300720c */ /* 0x000fe40003f25270 */
[C---:B--2---:R-:W-:Y:S02]  /*0a20*/  ISETP.EQ.AND P2, PT, R4.reuse, 0x21, PT ;  /* 0x000000210400780c */ /* 0x044fe40003f42270 */
[----:B------:R-:W-:-:S04]  /*0a30*/  ISETP.NE.AND P3, PT, R4, 0x21, PT ;  /* 0x000000210400780c */ /* 0x000fc80003f65270 */
[----:B------:R-:W-:-:S07]  /*0a40*/  P2R R26, PR, RZ, 0x8 ;  /* 0x00000008ff1a7803 */ /* 0x000fce0000000000 */
[----:B------:R-:W-:Y:S05]  /*0a50*/  @P1 BRA P2, `(.L_x_16) ;  /* 0xfffffffc00dc1947 */ /* 0x000fea000103ffff */
.L_x_15:
[----:B------:R-:W-:Y:S05]  /*0a60*/  BSYNC.RECONVERGENT B0 ;  /* 0x0000000000007941 */ /* 0x000fea0003800200 */
.L_x_14:
[----:B------:R-:W-:Y:S04]  /*0a70*/  BSSY.RECONVERGENT B6, `(.L_x_17) ;  /* 0x000000c000067945 */ /* 0x000fe80003800200 */
[----:B------:R-:W-:Y:S05]  /*0a80*/  @P0 BRA `(.L_x_18) ;  /* 0x0000000000280947 */ /* 0x000fea0003800000 */
[----:B------:R-:W-:Y:S01]  /*0a90*/  MOV R8, 0x10 ;  /* 0x0000001000087802 */ /* 0x000fe20000000f00 */
[----:B------:R0:W-:Y:S01]  /*0aa0*/  STL.64 [R1], R28 ;  /* 0x0000001c01007387 */ /* 0x0001e20000100a00 */
[----:B------:R-:W1:Y:S01]  /*0ab0*/  LDCU.64 UR4, c[0x4][0x18] ;  /* 0x01000300ff0477ac */ /* 0x000e620008000a00 */
[----:B------:R-:W-:Y:S02]  /*0ac0*/  IMAD.MOV.U32 R6, RZ, RZ, R19 ;  /* 0x000000ffff067224 */ /* 0x000fe400078e0013 */
[----:B------:R-:W-:Y:S01]  /*0ad0*/  IMAD.MOV.U32 R7, RZ, RZ, R18 ;  /* 0x000000ffff077224 */ /* 0x000fe200078e0012 */
[----:B------:R-:W2:Y:S01]  /*0ae0*/  LDC.64 R8, c[0x4][R8] ;  /* 0x0100000008087b82 */ /* 0x000ea20000000a00 */
[----:B-1----:R-:W-:Y:S01]  /*0af0*/  IMAD.U32 R4, RZ, RZ, UR4 ;  /* 0x00000004ff047e24 */ /* 0x002fe2000f8e00ff */
[----:B0-----:R-:W-:-:S07]  /*0b00*/  MOV R5, UR5 ;  /* 0x0000000500057c02 */ /* 0x001fce0008000f00 */
[----:B------:R-:W-:-:S07]  /*0b10*/  LEPC R20, `(.L_x_18) ;  /* 0x000000001014794e */ /* 0x000fce0000000000 */
[----:B--2---:R-:W-:Y:S05]  /*0b20*/  CALL.ABS.NOINC R8 ;  /* 0x0000000008007343 */ /* 0x004fea0003c00000 */
.L_x_18:
[----:B------:R-:W-:Y:S05]  /*0b30*/  BSYNC.RECONVERGENT B6 ;  /* 0x0000000000067941 */ /* 0x000fea0003800200 */
.L_x_17:
[----:B------:R-:W-:Y:S01]  /*0b40*/  ISETP.NE.AND P6, PT, R26, RZ, PT ;  /* 0x000000ff1a00720c */ /* 0x000fe20003fc5270 */
[----:B------:R-:W-:-:S12]  /*0b50*/  BSSY.RECONVERGENT B6, `(.L_x_19) ;  /* 0x000000e000067945 */ /* 0x000fd80003800200 */
[----:B------:R-:W-:Y:S05]  /*0b60*/  @P6 BRA `(.L_x_20) ;  /* 0x0000000000306947 */ /* 0x000fea0003800000 */
[----:B------:R-:W-:Y:S01]  /*0b70*/  MOV R8, 0x10 ;  /* 0x0000001000087802 */ /* 0x000fe20000000f00 */
[----:B------:R0:W-:Y:S01]  /*0b80*/  STL.64 [R1], R28 ;  /* 0x0000001c01007387 */ /* 0x0001e20000100a00 */
[----:B------:R-:W1:Y:S01]  /*0b90*/  LDCU.64 UR4, c[0x4][0x20] ;  /* 0x01000400ff0477ac */ /* 0x000e620008000a00 */
[----:B------:R-:W-:Y:S01]  /*0ba0*/  IMAD.MOV.U32 R7, RZ, RZ, R18 ;  /* 0x000000ffff077224 */ /* 0x000fe200078e0012 */
[----:B------:R-:W-:Y:S01]  /*0bb0*/  MOV R6, R19 ;  /* 0x0000001300067202 */ /* 0x000fe20000000f00 */
[----:B------:R0:W-:Y:S01]  /*0bc0*/  STL.64 [R1+0x10], R16 ;  /* 0x0000101001007387 */ /* 0x0001e20000100a00 */
[----:B------:R-:W2:Y:S03]  /*0bd0*/  LDC.64 R8, c[0x4][R8] ;  /* 0x0100000008087b82 */ /* 0x000ea60000000a00 */
[----:B------:R0:W-:Y:S01]  /*0be0*/  STL [R1+0x8], R22 ;  /* 0x0000081601007387 */ /* 0x0001e20000100800 */
[----:B-1----:R-:W-:Y:S01]  /*0bf0*/  MOV R4, UR4 ;  /* 0x0000000400047c02 */ /* 0x002fe20008000f00 */
[----:B0-----:R-:W-:-:S07]  /*0c00*/  IMAD.U32 R5, RZ, RZ, UR5 ;  /* 0x00000005ff057e24 */ /* 0x001fce000f8e00ff */
[----:B------:R-:W-:-:S07]  /*0c10*/  LEPC R20, `(.L_x_20) ;  /* 0x000000001014794e */ /* 0x000fce0000000000 */
[----:B--2---:R-:W-:Y:S05]  /*0c20*/  CALL.ABS.NOINC R8 ;  /* 0x0000000008007343 */ /* 0x004fea0003c00000 */
.L_x_20:
[----:B------:R-:W-:Y:S05]  /*0c30*/  BSYNC.RECONVERGENT B6 ;  /* 0x0000000000067941 */ /* 0x000fea0003800200 */
.L_x_19:
[----:B------:R-:W-:Y:S01]  /*0c40*/  ISETP.NE.AND P0, PT, R22, RZ, PT ;  /* 0x000000ff1600720c */ /* 0x000fe20003f05270 */
[----:B------:R-:W-:Y:S01]  /*0c50*/  BSSY.RECONVERGENT B0, `(.L_x_21) ;  /* 0x000006e000007945 */ /* 0x000fe20003800200 */
[----:B------:R-:W-:-:S11]  /*0c60*/  IMAD.MOV.U32 R3, RZ, RZ, RZ ;  /* 0x000000ffff037224 */ /* 0x000fd600078e00ff */
[----:B------:R-:W-:Y:S05]  /*0c70*/  @!P0 BRA `(.L_x_22) ;  /* 0x0000000400ac8947 */ /* 0x000fea0003800000 */
[C---:B------:R-:W-:Y:S01]  /*0c80*/  ISETP.GE.U32.AND P1, PT, R22.reuse, 0x10, PT ;  /* 0x000000101600780c */ /* 0x040fe20003f26070 */
[----:B------:R-:W-:Y:S01]  /*0c90*/  BSSY.RECONVERGENT B1, `(.L_x_23) ;  /* 0x0000031000017945 */ /* 0x000fe20003800200 */
[----:B------:R-:W-:Y:S01]  /*0ca0*/  LOP3.LUT R21, R22, 0xf, RZ, 0xc0, !PT ;  /* 0x0000000f16157812 */ /* 0x000fe200078ec0ff */
[----:B------:R-:W-:Y:S02]  /*0cb0*/  HFMA2 R3, -RZ, RZ, 0, 0 ;  /* 0x00000000ff037431 */ /* 0x000fe400000001ff */
[----:B------:R-:W-:Y:S01]  /*0cc0*/  IMAD.MOV.U32 R7, RZ, RZ, RZ ;  /* 0x000000ffff077224 */ /* 0x000fe200078e00ff */
[----:B------:R-:W-:-:S07]  /*0cd0*/  ISETP.NE.AND P0, PT, R21, RZ, PT ;  /* 0x000000ff1500720c */ /* 0x000fce0003f05270 */
[----:B------:R-:W-:Y:S06]  /*0ce0*/  @!P1 BRA `(.L_x_24) ;  /* 0x0000000000ac9947 */ /* 0x000fec0003800000 */
[----:B------:R-:W-:Y:S01]  /*0cf0*/  LOP3.LUT R6, R22, 0xfffffff0, RZ, 0xc0, !PT ;  /* 0xfffffff016067812 */ /* 0x000fe200078ec0ff */
[----:B------:R-:W-:Y:S01]  /*0d00*/  IMAD.MOV.U32 R3, RZ, RZ, RZ ;  /* 0x000000ffff037224 */ /* 0x000fe200078e00ff */
[----:B------:R-:W-:Y:S02]  /*0d10*/  IADD3 R4, P1, PT, R16, 0x7, RZ ;  /* 0x0000000710047810 */ /* 0x000fe40007f3e0ff */
[----:B------:R-:W-:Y:S01]  /*0d20*/  LOP3.LUT R7, R22, 0x7ffffff0, RZ, 0xc0, !PT ;  /* 0x7ffffff016077812 */ /* 0x000fe200078ec0ff */
[----:B------:R-:W-:Y:S01]  /*0d30*/  IMAD.MOV R6, RZ, RZ, -R6 ;  /* 0x000000ffff067224 */ /* 0x000fe200078e0a06 */
[----:B------:R-:W-:-:S09]  /*0d40*/  IADD3.X R5, PT, PT, RZ, R17, RZ, P1, !PT ;  /* 0x00000011ff057210 */ /* 0x000fd20000ffe4ff */
.L_x_25:
[----:B------:R-:W2:Y:S04]  /*0d50*/  LD.E.S8 R20, desc[UR36][R4.64+-0x7] ;  /* 0xfffff92404147980 */ /* 0x000ea8000c101300 */
[----:B------:R-:W3:Y:S04]  /*0d60*/  LD.E.S8 R27, desc[UR36][R4.64+-0x6] ;  /* 0xfffffa24041b7980 */ /* 0x000ee8000c101300 */
[----:B------:R-:W4:Y:S04]  /*0d70*/  LD.E.S8 R18, desc[UR36][R4.64+-0x5] ;  /* 0xfffffb2404127980 */ /* 0x000f28000c101300 */
[----:B------:R-:W5:Y:S04]  /*0d80*/  LD.E.S8 R15, desc[UR36][R4.64+-0x4] ;  /* 0xfffffc24040f7980 */ /* 0x000f68000c101300 */
[----:B------:R-:W5:Y:S04]  /*0d90*/  LD.E.S8 R0, desc[UR36][R4.64+-0x3] ;  /* 0xfffffd2404007980 */ /* 0x000f68000c101300 */
[----:B------:R-:W5:Y:S04]  /*0da0*/  LD.E.S8 R14, desc[UR36][R4.64+-0x2] ;  /* 0xfffffe24040e7980 */ /* 0x000f68000c101300 */
[----:B------:R-:W5:Y:S04]  /*0db0*/  LD.E.S8 R13, desc[UR36][R4.64+-0x1] ;  /* 0xffffff24040d7980 */ /* 0x000f68000c101300 */
[----:B------:R-:W5:Y:S04]  /*0dc0*/  LD.E.S8 R12, desc[UR36][R4.64] ;  /* 0x00000024040c7980 */ /* 0x000f68000c101300 */
[----:B------:R-:W5:Y:S04]  /*0dd0*/  LD.E.S8 R11, desc[UR36][R4.64+0x1] ;  /* 0x00000124040b7980 */ /* 0x000f68000c101300 */
[----:B------:R-:W5:Y:S04]  /*0de0*/  LD.E.S8 R10, desc[UR36][R4.64+0x2] ;  /* 0x00000224040a7980 */ /* 0x000f68000c101300 */
[----:B------:R-:W5:Y:S04]  /*0df0*/  LD.E.S8 R9, desc[UR36][R4.64+0x3] ;  /* 0x0000032404097980 */ /* 0x000f68000c101300 */
[----:B------:R-:W5:Y:S01]  /*0e00*/  LD.E.S8 R8, desc[UR36][R4.64+0x4] ;  /* 0x0000042404087980 */ /* 0x000f62000c101300 */
[----:B--2---:R-:W-:-:S03]  /*0e10*/  IMAD R20, R3, 0x1f, R20 ;  /* 0x0000001f03147824 */ /* 0x004fc600078e0214 */
[----:B------:R-:W2:Y:S01]  /*0e20*/  LD.E.S8 R3, desc[UR36][R4.64+0x5] ;  /* 0x0000052404037980 */ /* 0x000ea2000c101300 */
[----:B---3--:R-:W-:-:S03]  /*0e30*/  IMAD R27, R20, 0x1f, R27 ;  /* 0x0000001f141b7824 */ /* 0x008fc600078e021b */
[----:B------:R-:W3:Y:S01]  /*0e40*/  LD.E.S8 R20, desc[UR36][R4.64+0x6] ;  /* 0x0000062404147980 */ /* 0x000ee2000c101300 */
[----:B----4-:R-:W-:-:S03]  /*0e50*/  IMAD R26, R27, 0x1f, R18 ;  /* 0x0000001f1b1a7824 */ /* 0x010fc600078e0212 */
[----:B------:R-:W4:Y:S01]  /*0e60*/  LD.E.S8 R18, desc[UR36][R4.64+0x7] ;  /* 0x0000072404127980 */ /* 0x000f22000c101300 */
[----:B-----5:R-:W-:-:S03]  /*0e70*/  IMAD R27, R26, 0x1f, R15 ;  /* 0x0000001f1a1b7824 */ /* 0x020fc600078e020f */
[----:B------:R0:W5:Y:S01]  /*0e80*/  LD.E.S8 R15, desc[UR36][R4.64+0x8] ;  /* 0x00000824040f7980 */ /* 0x000162000c101300 */
[----:B------:R-:W-:Y:S02]  /*0e90*/  VIADD R6, R6, 0x10 ;  /* 0x0000001006067836 */ /* 0x000fe40000000000 */
[----:B------:R-:W-:-:S03]  /*0ea0*/  IMAD R27, R27, 0x1f, R0 ;  /* 0x0000001f1b1b7824 */ /* 0x000fc600078e0200 */
[----:B------:R-:W-:Y:S01]  /*0eb0*/  ISETP.NE.AND P1, PT, R6, RZ, PT ;  /* 0x000000ff0600720c */ /* 0x000fe20003f25270 */
[----:B------:R-:W-:Y:S01]  /*0ec0*/  IMAD R14, R27, 0x1f, R14 ;  /* 0x0000001f1b0e7824 */ /* 0x000fe200078e020e */
[----:B0-----:R-:W-:-:S03]  /*0ed0*/  IADD3 R4, P2, PT, R4, 0x10, RZ ;  /* 0x0000001004047810 */ /* 0x001fc60007f5e0ff */
[----:B------:R-:W-:-:S04]  /*0ee0*/  IMAD R13, R14, 0x1f, R13 ;  /* 0x0000001f0e0d7824 */ /* 0x000fc800078e020d */
[----:B------:R-:W-:Y:S02]  /*0ef0*/  IMAD R12, R13, 0x1f, R12 ;  /* 0x0000001f0d0c7824 */ /* 0x000fe400078e020c */
[----:B------:R-:W-:Y:S02]  /*0f00*/  IMAD.X R5, RZ, RZ, R5, P2 ;  /* 0x000000ffff057224 */ /* 0x000fe400010e0605 */
[----:B------:R-:W-:-:S04]  /*0f10*/  IMAD R11, R12, 0x1f, R11 ;  /* 0x0000001f0c0b7824 */ /* 0x000fc800078e020b */
[----:B------:R-:W-:-:S04]  /*0f20*/  IMAD R10, R11, 0x1f, R10 ;  /* 0x0000001f0b0a7824 */ /* 0x000fc800078e020a */
[----:B------:R-:W-:-:S04]  /*0f30*/  IMAD R9, R10, 0x1f, R9 ;  /* 0x0000001f0a097824 */ /* 0x000fc800078e0209 */
[----:B------:R-:W-:-:S04]  /*0f40*/  IMAD R8, R9, 0x1f, R8 ;  /* 0x0000001f09087824 */ /* 0x000fc800078e0208 */
[----:B--2---:R-:W-:-:S04]  /*0f50*/  IMAD R3, R8, 0x1f, R3 ;  /* 0x0000001f08037824 */ /* 0x004fc800078e0203 */
[----:B---3--:R-:W-:-:S04]  /*0f60*/  IMAD R3, R3, 0x1f, R20 ;  /* 0x0000001f03037824 */ /* 0x008fc800078e0214 */
[----:B----4-:R-:W-:-:S04]  /*0f70*/  IMAD R18, R3, 0x1f, R18 ;  /* 0x0000001f03127824 */ /* 0x010fc800078e0212 */
[----:B-----5:R-:W-:Y:S01]  /*0f80*/  IMAD R3, R18, 0x1f, R15 ;  /* 0x0000001f12037824 */ /* 0x020fe200078e020f */
[----:B------:R-:W-:Y:S06]  /*0f90*/  @P1 BRA `(.L_x_25) ;  /* 0xfffffffc006c1947 */ /* 0x000fec000383ffff */
.L_x_24:
[----:B------:R-:W-:Y:S05]  /*0fa0*/  BSYNC.RECONVERGENT B1 ;  /* 0x0000000000017941 */ /* 0x000fea0003800200 */
.L_x_23:
[----:B------:R-:W-:Y:S05]  /*0fb0*/  @!P0 BRA `(.L_x_22) ;  /* 0x0000000000dc8947 */ /* 0x000fea0003800000 */
[----:B------:R-:W-:Y:S01]  /*0fc0*/  ISETP.GE.U32.AND P0, PT, R21, 0x8, PT ;  /* 0x000000081500780c */ /* 0x000fe20003f06070 */
[----:B------:R-:W-:Y:S01]  /*0fd0*/  BSSY.RECONVERGENT B1, `(.L_x_26) ;  /* 0x0000017000017945 */ /* 0x000fe20003800200 */
[----:B------:R-:W-:-:S04]  /*0fe0*/  LOP3.LUT R6, R22, 0x7, RZ, 0xc0, !PT ;  /* 0x0000000716067812 */ /* 0x000fc800078ec0ff */
[----:B------:R-:W-:-:S07]  /*0ff0*/  ISETP.NE.AND P1, PT, R6, RZ, PT ;  /* 0x000000ff0600720c */ /* 0x000fce0003f25270 */
[----:B------:R-:W-:Y:S06]  /*1000*/  @!P0 BRA `(.L_x_27) ;  /* 0x00000000004c8947 */ /* 0x000fec0003800000 */
[----:B------:R-:W-:-:S04]  /*1010*/  IADD3 R4, P0, PT, R7, R16, RZ ;  /* 0x0000001007047210 */ /* 0x000fc80007f1e0ff */
[----:B------:R-:W-:-:S05]  /*1020*/  IADD3.X R5, PT, PT, RZ, R17, RZ, P0, !PT ;  /* 0x00000011ff057210 */ /* 0x000fca00007fe4ff */
[----:B------:R-:W2:Y:S04]  /*1030*/  LD.E.S8 R0, desc[UR36][R4.64] ;  /* 0x0000002404007980 */ /* 0x000ea8000c101300 */
[----:B------:R-:W3:Y:S04]  /*1040*/  LD.E.S8 R9, desc[UR36][R4.64+0x1] ;  /* 0x0000012404097980 */ /* 0x000ee8000c101300 */
[----:B------:R-:W4:Y:S04]  /*1050*/  LD.E.S8 R11, desc[UR36][R4.64+0x2] ;  /* 0x00000224040b7980 */ /* 0x000f28000c101300 */
[----:B------:R-:W5:Y:S04]  /*1060*/  LD.E.S8 R13, desc[UR36][R4.64+0x3] ;  /* 0x00000324040d7980 */ /* 0x000f68000c101300 */
[----:B------:R-:W5:Y:S04]  /*1070*/  LD.E.S8 R15, desc[UR36][R4.64+0x4] ;  /* 0x00000424040f7980 */ /* 0x000f68000c101300 */
[----:B------:R-:W5:Y:S04]  /*1080*/  LD.E.S8 R21, desc[UR36][R4.64+0x5] ;  /* 0x0000052404157980 */ /* 0x000f68000c101300 */
[----:B------:R-:W5:Y:S04]  /*1090*/  LD.E.S8 R27, desc[UR36][R4.64+0x6] ;  /* 0x00000624041b7980 */ /* 0x000f68000c101300 */
[----:B------:R-:W5:Y:S01]  /*10a0*/  LD.E.S8 R29, desc[UR36][R4.64+0x7] ;  /* 0x00000724041d7980 */ /* 0x000f62000c101300 */
[----:B------:R-:W-:-:S02]  /*10b0*/  VIADD R7, R7, 0x8 ;  /* 0x0000000807077836 */ /* 0x000fc40000000000 */
[----:B--2---:R-:W-:-:S04]  /*10c0*/  IMAD R0, R3, 0x1f, R0 ;  /* 0x0000001f03007824 */ /* 0x004fc800078e0200 */
[----:B---3--:R-:W-:-:S04]  /*10d0*/  IMAD R0, R0, 0x1f, R9 ;  /* 0x0000001f00007824 */ /* 0x008fc800078e0209 */
[----:B----4-:R-:W-:-:S04]  /*10e0*/  IMAD R0, R0, 0x1f, R11 ;  /* 0x0000001f00007824 */ /* 0x010fc800078e020b */
[----:B-----5:R-:W-:-:S04]  /*10f0*/  IMAD R0, R0, 0x1f, R13 ;  /* 0x0000001f00007824 */ /* 0x020fc800078e020d */
[----:B------:R-:W-:-:S04]  /*1100*/  IMAD R0, R0, 0x1f, R15 ;  /* 0x0000001f00007824 */ /* 0x000fc800078e020f */
[----:B------:R-:W-:-:S04]  /*1110*/  IMAD R0, R0, 0x1f, R21 ;  /* 0x0000001f00007824 */ /* 0x000fc800078e0215 */
[----:B------:R-:W-:-:S04]  /*1120*/  IMAD R0, R0, 0x1f, R27 ;  /* 0x0000001f00007824 */ /* 0x000fc800078e021b */
[----:B------:R-:W-:-:S07]  /*1130*/  IMAD R3, R0, 0x1f, R29 ;  /* 0x0000001f00037824 */ /* 0x000fce00078e021d */
.L_x_27:
[----:B------:R-:W-:Y:S05]  /*1140*/  BSYNC.RECONVERGENT B1 ;  /* 0x0000000000017941 */ /* 0x000fea0003800200 */
.L_x_26:
[----:B------:R-:W-:Y:S05]  /*1150*/  @!P1 BRA `(.L_x_22) ;  /* 0x0000000000749947 */ /* 0x000fea0003800000 */
[----:B------:R-:W-:Y:S01]  /*1160*/  ISETP.GE.U32.AND P0, PT, R6, 0x4, PT ;  /* 0x000000040600780c */ /* 0x000fe20003f06070 */
[----:B------:R-:W-:Y:S01]  /*1170*/  BSSY.RECONVERGENT B1, `(.L_x_28) ;  /* 0x000000e000017945 */ /* 0x000fe20003800200 */
[----:B------:R-:W-:-:S11]  /*1180*/  LOP3.LUT P1, R0, R22, 0x3, RZ, 0xc0, !PT ;  /* 0x0000000316007812 */ /* 0x000fd6000782c0ff */
[----:B------:R-:W-:Y:S05]  /*1190*/  @!P0 BRA `(.L_x_29) ;  /* 0x00000000002c8947 */ /* 0x000fea0003800000 */
[----:B------:R-:W-:-:S05]  /*11a0*/  IADD3 R4, P0, PT, R7, R16, RZ ;  /* 0x0000001007047210 */ /* 0x000fca0007f1e0ff */
[----:B------:R-:W-:-:S05]  /*11b0*/  IMAD.X R5, RZ, RZ, R17, P0 ;  /* 0x000000ffff057224 */ /* 0x000fca00000e0611 */
[----:B------:R-:W2:Y:S04]  /*11c0*/  LD.E.S8 R6, desc[UR36][R4.64] ;  /* 0x0000002404067980 */ /* 0x000ea8000c101300 */
[----:B------:R-:W3:Y:S04]  /*11d0*/  LD.E.S8 R9, desc[UR36][R4.64+0x1] ;  /* 0x0000012404097980 */ /* 0x000ee8000c101300 */
[----:B------:R-:W4:Y:S04]  /*11e0*/  LD.E.S8 R11, desc[UR36][R4.64+0x2] ;  /* 0x00000224040b7980 */ /* 0x000f28000c101300 */
[----:B------:R-:W5:Y:S01]  /*11f0*/  LD.E.S8 R13, desc[UR36][R4.64+0x3] ;  /* 0x00000324040d7980 */ /* 0x000f62000c101300 */
[----:B------:R-:W-:Y:S01]  /*1200*/  IADD3 R7, PT, PT, R7, 0x4, RZ ;  /* 0x0000000407077810 */ /* 0x000fe20007ffe0ff */
[----:B--2---:R-:W-:-:S04]  /*1210*/  IMAD R6, R3, 0x1f, R6 ;  /* 0x0000001f03067824 */ /* 0x004fc800078e0206 */
[----:B---3--:R-:W-:-:S04]  /*1220*/  IMAD R6, R6, 0x1f, R9 ;  /* 0x0000001f06067824 */ /* 0x008fc800078e0209 */
[----:B----4-:R-:W-:-:S04]  /*1230*/  IMAD R6, R6, 0x1f, R11 ;  /* 0x0000001f06067824 */ /* 0x010fc800078e020b */
[----:B-----5:R-:W-:-:S07]  /*1240*/  IMAD R3, R6, 0x1f, R13 ;  /* 0x0000001f06037824 */ /* 0x020fce00078e020d */
.L_x_29:
[----:B------:R-:W-:Y:S05]  /*1250*/  BSYNC.RECONVERGENT B1 ;  /* 0x0000000000017941 */ /* 0x000fea0003800200 */
.L_x_28:
[----:B------:R-:W-:Y:S05]  /*1260*/  @!P1 BRA `(.L_x_22) ;  /* 0x0000000000309947 */ /* 0x000fea0003800000 */
[----:B------:R-:W-:Y:S01]  /*1270*/  IADD3 R7, P0, PT, R7, R16, RZ ;  /* 0x0000001007077210 */ /* 0x000fe20007f1e0ff */
[----:B------:R-:W-:-:S04]  /*1280*/  IMAD.MOV R0, RZ, RZ, -R0 ;  /* 0x000000ffff007224 */ /* 0x000fc800078e0a00 */
[----:B------:R-:W-:-:S08]  /*1290*/  IMAD.X R6, RZ, RZ, R17, P0 ;  /* 0x000000ffff067224 */ /* 0x000fd000000e0611 */
.L_x_30:
[----:B------:R-:W-:Y:S01]  /*12a0*/  MOV R4, R7 ;  /* 0x0000000700047202 */ /* 0x000fe20000000f00 */
[----:B------:R-:W-:-:S05]  /*12b0*/  IMAD.MOV.U32 R5, RZ, RZ, R6 ;  /* 0x000000ffff057224 */ /* 0x000fca00078e0006 */
[----:B------:R-:W2:Y:S01]  /*12c0*/  LD.E.S8 R4, desc[UR36][R4.64] ;  /* 0x0000002404047980 */ /* 0x000ea2000c101300 */
[----:B------:R-:W-:Y:S01]  /*12d0*/  VIADD R0, R0, 0x1 ;  /* 0x0000000100007836 */ /* 0x000fe20000000000 */
[----:B------:R-:W-:-:S04]  /*12e0*/  IADD3 R7, P1, PT, R7, 0x1, RZ ;  /* 0x0000000107077810 */ /* 0x000fc80007f3e0ff */
[----:B------:R-:W-:Y:S02]  /*12f0*/  ISETP.NE.AND P0, PT, R0, RZ, PT ;  /* 0x000000ff0000720c */ /* 0x000fe40003f05270 */
[----:B------:R-:W-:Y:S01]  /*1300*/  IADD3.X R6, PT, PT, RZ, R6, RZ, P1, !PT ;  /* 0x00000006ff067210 */ /* 0x000fe20000ffe4ff */
[----:B--2---:R-:W-:-:S10]  /*1310*/  IMAD R3, R3, 0x1f, R4 ;  /* 0x0000001f03037824 */ /* 0x004fd400078e0204 */
[----:B------:R-:W-:Y:S05]  /*1320*/  @P0 BRA `(.L_x_30) ;  /* 0xfffffffc00dc0947 */ /* 0x000fea000383ffff */
.L_x_22:
[----:B------:R-:W-:Y:S05]  /*1330*/  BSYNC.RECONVERGENT B0 ;  /* 0x0000000000007941 */ /* 0x000fea0003800200 */
.L_x_21:
[----:B------:R-:W0:Y:S01]  /*1340*/  LDC R0, c[0x0][0x380] ;  /* 0x0000e000ff007b82 */ /* 0x000e220000000800 */
[----:B------:R-:W-:Y:S01]  /*1350*/  BSSY.RECONVERGENT B6, `(.L_x_31) ;  /* 0x0000011000067945 */ /* 0x000fe20003800200 */
[----:B------:R-:W-:Y:S01]  /*1360*/  VIADD R19, R19, 0x18 ;  /* 0x0000001813137836 */ /* 0x000fe20000000000 */
[----:B0-----:R-:W-:-:S13]  /*1370*/  ISETP.NE.AND P0, PT, R3, R0, PT ;  /* 0x000000000300720c */ /* 0x001fda0003f05270 */
[----:B------:R-:W-:Y:S05]  /*1380*/  @P0 BRA `(.L_x_32) ;  /* 0x0000000000340947 */ /* 0x000fea0003800000 */
[----:B------:R-:W-:Y:S01]  /*1390*/  MOV R8, 0x10 ;  /* 0x0000001000087802 */ /* 0x000fe20000000f00 */
[----:B------:R-:W-:Y:S01]  /*13a0*/  IMAD.MOV.U32 R10, RZ, RZ, R16 ;  /* 0x000000ffff0a7224 */ /* 0x000fe200078e0010 */
[----:B------:R-:W-:Y:S01]  /*13b0*/  MOV R11, R17 ;  /* 0x00000011000b7202 */ /* 0x000fe20000000f00 */
[----:B------:R0:W-:Y:S01]  /*13c0*/  STL [R1+0x20], R0 ;  /* 0x0000200001007387 */ /* 0x0001e20000100800 */
[----:B------:R-:W1:Y:S01]  /*13d0*/  LDCU.64 UR4, c[0x4][0x28] ;  /* 0x01000500ff0477ac */ /* 0x000e620008000a00 */
[----:B------:R-:W-:Y:S01]  /*13e0*/  MOV R6, R19 ;  /* 0x0000001300067202 */ /* 0x000fe20000000f00 */
[----:B------:R-:W2:Y:S01]  /*13f0*/  LDC.64 R8, c[0x4][R8] ;  /* 0x0100000008087b82 */ /* 0x000ea20000000a00 */
[----:B------:R0:W-:Y:S01]  /*1400*/  STL.64 [R1+0x18], R10 ;  /* 0x0000180a01007387 */ /* 0x0001e20000100a00 */
[----:B------:R-:W-:Y:S02]  /*1410*/  IMAD.MOV.U32 R7, RZ, RZ, R2 ;  /* 0x000000ffff077224 */ /* 0x000fe400078e0002 */
[----:B-1----:R-:W-:-:S02]  /*1420*/  IMAD.U32 R4, RZ, RZ, UR4 ;  /* 0x00000004ff047e24 */ /* 0x002fc4000f8e00ff */
[----:B0-----:R-:W-:-:S07]  /*1430*/  IMAD.U32 R5, RZ, RZ, UR5 ;  /* 0x00000005ff057e24 */ /* 0x001fce000f8e00ff */
[----:B------:R-:W-:-:S07]  /*1440*/  LEPC R20, `(.L_x_32) ;  /* 0x000000001014794e */ /* 0x000fce0000000000 */
[----:B--2---:R-:W-:Y:S05]  /*1450*/  CALL.ABS.NOINC R8 ;  /* 0x0000000008007343 */ /* 0x004fea0003c00000 */
.L_x_32:
[----:B------:R-:W-:Y:S05]  /*1460*/  BSYNC.RECONVERGENT B6 ;  /* 0x0000000000067941 */ /* 0x000fea0003800200 */
.L_x_31:
[----:B------:R-:W-:-:S05]  /*1470*/  IADD3 R4, P0, PT, R22, R16, RZ ;  /* 0x0000001016047210 */ /* 0x000fca0007f1e0ff */
[----:B------:R-:W-:-:S05]  /*1480*/  IMAD.X R5, RZ, RZ, R17, P0 ;  /* 0x000000ffff057224 */ /* 0x000fca00000e0611 */
[----:B------:R-:W2:Y:S01]  /*1490*/  LD.E.U8 R4, desc[UR36][R4.64+-0x1] ;  /* 0xffffff2404047980 */ /* 0x000ea2000c101100 */
[----:B------:R-:W-:Y:S01]  /*14a0*/  BSSY.RECONVERGENT B7, `(.L_x_33) ;  /* 0x00000dd000077945 */ /* 0x000fe20003800200 */
[----:B--2---:R-:W-:-:S13]  /*14b0*/  ISETP.NE.AND P0, PT, R4, 0x20, PT ;  /* 0x000000200400780c */ /* 0x004fda0003f05270 */
[----:B------:R-:W-:Y:S05]  /*14c0*/  @P0 BRA `(.L_x_34) ;  /* 0x0000000c00680947 */ /* 0x000fea0003800000 */
[----:B------:R-:W-:Y:S01]  /*14d0*/  MOV R0, 0x0 ;  /* 0x0000000000007802 */ /* 0x000fe20000000f00 */
[----:B------:R-:W-:Y:S01]  /*14e0*/  IMAD.MOV.U32 R5, RZ, RZ, RZ ;  /* 0x000000ffff057224 */ /* 0x000fe200078e00ff */
[----:B------:R-:W-:Y:S02]  /*14f0*/  ISETP.NE.AND P0, PT, R22, RZ, PT ;  /* 0x000000ff1600720c */ /* 0x000fe40003f05270 */
[----:B------:R0:W1:Y:S01]  /*1500*/  LDC.64 R6, c[0x4][R0] ;  /* 0x0100000000067b82 */ /* 0x0000620000000a00 */
[----:B------:R-:W-:Y:S02]  /*1510*/  MOV R4, R23 ;  /* 0x0000001700047202 */ /* 0x000fe40000000f00 */
[----:B0-----:R-:W-:-:S08]  /*1520*/  P2R R0, PR, RZ, 0x1 ;  /* 0x00000001ff007803 */ /* 0x001fd00000000000 */
[----:B------:R-:W-:-:S07]  /*1530*/  LEPC R20, `(.L_x_35) ;  /* 0x000000001014794e */ /* 0x000fce0000000000 */
[----:B-1----:R-:W-:Y:S05]  /*1540*/  CALL.ABS.NOINC R6 ;  /* 0x0000000006007343 */ /* 0x002fea0003c00000 */
.L_x_35:
[----:B------:R-:W-:Y:S01]  /*1550*/  ISETP.NE.AND P6, PT, R22, RZ, PT ;  /* 0x000000ff1600720c */ /* 0x000fe20003fc5270 */
[----:B------:R-:W-:Y:S01]  /*1560*/  BSSY.RECONVERGENT B0, `(.L_x_36) ;  /* 0x0000047000007945 */ /* 0x000fe20003800200 */
[----:B------:R-:W-:Y:S01]  /*1570*/  IMAD.MOV.U32 R26, RZ, RZ, R4 ;  /* 0x000000ffff1a7224 */ /* 0x000fe200078e0004 */
[----:B------:R-:W-:-:S10]  /*1580*/  MOV R27, R5 ;  /* 0x00000005001b7202 */ /* 0x000fd40000000f00 */
[----:B------:R-:W-:Y:S05]  /*1590*/  @!P6 BRA `(.L_x_37) ;  /* 0x00000004000ce947 */ /* 0x000fea0003800000 */
[----:B------:R-:W-:Y:S01]  /*15a0*/  LOP3.LUT P0, R0, R22, 0x3, RZ, 0xc0, !PT ;  /* 0x0000000316007812 */ /* 0x000fe2000780c0ff */
[----:B------:R-:W-:Y:S01]  /*15b0*/  BSSY.RECONVERGENT B1, `(.L_x_38) ;  /* 0x0000016000017945 */ /* 0x000fe20003800200 */
[----:B------:R-:W-:-:S11]  /*15c0*/  IMAD.MOV.U32 R5, RZ, RZ, R22 ;  /* 0x000000ffff057224 */ /* 0x000fd600078e0016 */
[----:B------:R-:W-:Y:S05]  /*15d0*/  @!P0 BRA `(.L_x_39) ;  /* 0x00000000004c8947 */ /* 0x000fea0003800000 */
[----:B------:R-:W-:Y:S01]  /*15e0*/  BSSY.RECONVERGENT B2, `(.L_x_40) ;  /* 0x0000011000027945 */ /* 0x000fe20003800200 */
[----:B------:R-:W-:Y:S01]  /*15f0*/  IMAD.MOV R0, RZ, RZ, -R0 ;  /* 0x000000ffff007224 */ /* 0x000fe200078e0a00 */
[----:B------:R-:W-:Y:S01]  /*1600*/  MOV R7, R26 ;  /* 0x0000001a00077202 */ /* 0x000fe20000000f00 */
[----:B------:R-:W-:-:S07]  /*1610*/  IMAD.MOV.U32 R8, RZ, RZ, R27 ;  /* 0x000000ffff087224 */ /* 0x000fce00078e001b */
.L_x_41:
[----:B0-----:R-:W-:-:S05]  /*1620*/  IADD3 R4, P0, PT, R25, R16, RZ ;  /* 0x0000001019047210 */ /* 0x001fca0007f1e0ff */
[----:B------:R-:W-:-:S05]  /*1630*/  IMAD.X R5, RZ, RZ, R17, P0 ;  /* 0x000000ffff057224 */ /* 0x000fca00000e0611 */
[----:B------:R0:W2:Y:S01]  /*1640*/  LD.E.U8 R3, desc[UR36][R4.64] ;  /* 0x0000002404037980 */ /* 0x0000a2000c101100 */
[----:B------:R-:W-:Y:S01]  /*1650*/  VIADD R0, R0, 0x1 ;  /* 0x0000000100007836 */ /* 0x000fe20000000000 */
[----:B------:R-:W-:Y:S01]  /*1660*/  MOV R6, R25 ;  /* 0x0000001900067202 */ /* 0x000fe20000000f00 */
[----:B------:R-:W-:-:S03]  /*1670*/  VIADD R25, R25, 0xffffffff ;  /* 0xffffffff19197836 */ /* 0x000fc60000000000 */
[----:B------:R-:W-:Y:S02]  /*1680*/  ISETP.NE.AND P0, PT, R0, RZ, PT ;  /* 0x000000ff0000720c */ /* 0x000fe40003f05270 */
[----:B0-----:R-:W-:Y:S01]  /*1690*/  MOV R4, R7 ;  /* 0x0000000700047202 */ /* 0x001fe20000000f00 */
[----:B------:R-:W-:Y:S01]  /*16a0*/  IMAD.MOV.U32 R5, RZ, RZ, R8 ;  /* 0x000000ffff057224 */ /* 0x000fe200078e0008 */
[----:B------:R-:W-:-:S05]  /*16b0*/  IADD3 R7, P1, PT, R7, 0x1, RZ ;  /* 0x0000000107077810 */ /* 0x000fca0007f3e0ff */
[----:B------:R-:W-:Y:S01]  /*16c0*/  IMAD.X R8, RZ, RZ, R8, P1 ;  /* 0x000000ffff087224 */ /* 0x000fe200008e0608 */
[----:B--2---:R0:W-:Y:S03]  /*16d0*/  ST.E.U8 desc[UR36][R4.64], R3 ;  /* 0x0000000304007985 */ /* 0x0041e6000c101124 */
[----:B------:R-:W-:Y:S05]  /*16e0*/  @P0 BRA `(.L_x_41) ;  /* 0xfffffffc00cc0947 */ /* 0x000fea000383ffff */
[----:B------:R-:W-:Y:S05]  /*16f0*/  BSYNC.RECONVERGENT B2 ;  /* 0x0000000000027941 */ /* 0x000fea0003800200 */
.L_x_40:
[----:B0-----:R-:W-:-:S07]  /*1700*/  MOV R5, R6 ;  /* 0x0000000600057202 */ /* 0x001fce0000000f00 */
.L_x_39:
[----:B------:R-:W-:Y:S05]  /*1710*/  BSYNC.RECONVERGENT B1 ;  /* 0x0000000000017941 */ /* 0x000fea0003800200 */
.L_x_38:
[----:B------:R-:W-:-:S13]  /*1720*/  ISETP.GE.U32.AND P0, PT, R22, 0x4, PT ;  /* 0x000000041600780c */ /* 0x000fda0003f06070 */
[----:B------:R-:W-:Y:S05]  /*1730*/  @!P0 BRA `(.L_x_37) ;  /* 0x0000000000a48947 */ /* 0x000fea0003800000 */
[C---:B------:R-:W-:Y:S01]  /*1740*/  VIADD R3, R5.reuse, 0xffffffff ;  /* 0xffffffff05037836 */ /* 0x040fe20000000000 */
[----:B------:R-:W-:-:S04]  /*1750*/  IADD3 R4, PT, PT, R5, 0x4, RZ ;  /* 0x0000000405047810 */ /* 0x000fc80007ffe0ff */
[----:B------:R-:W-:Y:S01]  /*1760*/  IADD3 R0, P0, PT, R3, R16, RZ ;  /* 0x0000001003007210 */ /* 0x000fe20007f1e0ff */
[----:B------:R-:W-:-:S04]  /*1770*/  IMAD.IADD R3, R24, 0x1, -R5 ;  /* 0x0000000118037824 */ /* 0x000fc800078e0a05 */
[----:B------:R-:W-:-:S08]  /*1780*/  IMAD.X R5, RZ, RZ, R17, P0 ;  /* 0x000000ffff057224 */ /* 0x000fd000000e0611 */
.L_x_42:
[----:B------:R-:W-:Y:S01]  /*1790*/  IMAD.MOV.U32 R6, RZ, RZ, R0 ;  /* 0x000000ffff067224 */ /* 0x000fe200078e0000 */
[----:B0-----:R-:W-:-:S05]  /*17a0*/  MOV R7, R5 ;  /* 0x0000000500077202 */ /* 0x001fca0000000f00 */
        /* <DEDUP_REMOVED lines=24> */
[----:B------:R-:W2:Y:S01]  /*1930*/  LD.E.U8 R11, desc[UR36][R10.64] ;  /* 0x000000240a0b7980 */ /* 0x000ea2000c101100 */
[----:B-1----:R-:W-:Y:S01]  /*1940*/  IADD3 R12, P0, PT, R15, R26, RZ ;  /* 0x0000001a0f0c7210 */ /* 0x002fe20007f1e0ff */
[----:B------:R-:W-:Y:S01]  /*1950*/  VIADD R4, R4, 0xfffffffc ;  /* 0xfffffffc04047836 */ /* 0x000fe20000000000 */
[----:B------:R-:W-:-:S02]  /*1960*/  IADD3 R0, P1, PT, R0, -0x4, RZ ;  /* 0xfffffffc00007810 */ /* 0x000fc40007f3e0ff */
[----:B------:R-:W-:Y:S01]  /*1970*/  IADD3 R3, PT, PT, R3, 0x4, RZ ;  /* 0x0000000403037810 */ /* 0x000fe20007ffe0ff */
[----:B------:R-:W-:Y:S01]  /*1980*/  IMAD.X R13, RZ, RZ, R27, P0 ;  /* 0x000000ffff0d7224 */ /* 0x000fe200000e061b */
[----:B------:R-:W-:Y:S02]  /*1990*/  ISETP.GT.AND P0, PT, R4, 0x4, PT ;  /* 0x000000040400780c */ /* 0x000fe40003f04270 */
[----:B------:R-:W-:Y:S02]  /*19a0*/  IADD3.X R5, PT, PT, R5, -0x1, RZ, P1, !PT ;  /* 0xffffffff05057810 */ /* 0x000fe40000ffe4ff */
[----:B--2---:R0:W-:Y:S09]  /*19b0*/  ST.E.U8 desc[UR36][R12.64], R11 ;  /* 0x0000000b0c007985 */ /* 0x0041f2000c101124 */
[----:B------:R-:W-:Y:S05]  /*19c0*/  @P0 BRA `(.L_x_42) ;  /* 0xfffffffc00700947 */ /* 0x000fea000383ffff */
.L_x_37:
[----:B------:R-:W-:Y:S05]  /*19d0*/  BSYNC.RECONVERGENT B0 ;  /* 0x0000000000007941 */ /* 0x000fea0003800200 */
.L_x_36:
[----:B------:R-:W-:Y:S01]  /*19e0*/  IADD3 R4, P0, PT, R22, R26, RZ ;  /* 0x0000001a16047210 */ /* 0x000fe20007f1e0ff */
[----:B------:R-:W-:Y:S01]  /*19f0*/  BSSY.RECONVERGENT B0, `(.L_x_43) ;  /* 0x0000071000007945 */ /* 0x000fe20003800200 */
[----:B------:R-:W-:-:S03]  /*1a00*/  IMAD.MOV.U32 R3, RZ, RZ, RZ ;  /* 0x000000ffff037224 */ /* 0x000fc600078e00ff */
[----:B------:R-:W-:Y:S01]  /*1a10*/  IMAD.X R5, RZ, RZ, R27, P0 ;  /* 0x000000ffff057224 */ /* 0x000fe200000e061b */
[----:B------:R-:W-:-:S04]  /*1a20*/  ISETP.NE.AND P0, PT, R22, RZ, PT ;  /* 0x000000ff1600720c */ /* 0x000fc80003f05270 */
[----:B------:R1:W-:Y:S09]  /*1a30*/  ST.E.U8 desc[UR36][R4.64], RZ ;  /* 0x000000ff04007985 */ /* 0x0003f2000c101124 */
[----:B------:R-:W-:Y:S05]  /*1a40*/  @!P0 BRA `(.L_x_44) ;  /* 0x0000000400ac8947 */ /* 0x000fea0003800000 */
[C---:B------:R-:W-:Y:S01]  /*1a50*/  ISETP.GE.U32.AND P1, PT, R22.reuse, 0x10, PT ;  /* 0x000000101600780c */ /* 0x040fe20003f26070 */
[----:B------:R-:W-:Y:S01]  /*1a60*/  BSSY.RECONVERGENT B1, `(.L_x_45) ;  /* 0x0000031000017945 */ /* 0x000fe20003800200 */
[----:B------:R-:W-:Y:S01]  /*1a70*/  LOP3.LUT R23, R22, 0xf, RZ, 0xc0, !PT ;  /* 0x0000000f16177812 */ /* 0x000fe200078ec0ff */
[----:B0-----:R-:W-:Y:S02]  /*1a80*/  HFMA2 R7, -RZ, RZ, 0, 0 ;  /* 0x00000000ff077431 */ /* 0x001fe400000001ff */
[----:B------:R-:W-:Y:S01]  /*1a90*/  IMAD.MOV.U32 R3, RZ, RZ, RZ ;  /* 0x000000ffff037224 */ /* 0x000fe200078e00ff */
[----:B------:R-:W-:-:S07]  /*1aa0*/  ISETP.NE.AND P0, PT, R23, RZ, PT ;  /* 0x000000ff1700720c */ /* 0x000fce0003f05270 */
[----:B------:R-:W-:Y:S06]  /*1ab0*/  @!P1 BRA `(.L_x_46) ;  /* 0x0000000000ac9947 */ /* 0x000fec0003800000 */
[----:B-1----:R-:W-:Y:S01]  /*1ac0*/  IADD3 R4, P1, PT, R26, 0x7, RZ ;  /* 0x000000071a047810 */ /* 0x002fe20007f3e0ff */
[----:B------:R-:W-:Y:S01]  /*1ad0*/  IMAD.MOV.U32 R3, RZ, RZ, RZ ;  /* 0x000000ffff037224 */ /* 0x000fe200078e00ff */
[C---:B------:R-:W-:Y:S02]  /*1ae0*/  LOP3.LUT R0, R22.reuse, 0xfffffff0, RZ, 0xc0, !PT ;  /* 0xfffffff016007812 */ /* 0x040fe400078ec0ff */
[----:B------:R-:W-:Y:S01]  /*1af0*/  LOP3.LUT R7, R22, 0x7ffffff0, RZ, 0xc0, !PT ;  /* 0x7ffffff016077812 */ /* 0x000fe200078ec0ff */
[----:B------:R-:W-:Y:S01]  /*1b00*/  IMAD.X R5, RZ, RZ, R27, P1 ;  /* 0x000000ffff057224 */ /* 0x000fe200008e061b */
[----:B------:R-:W-:-:S07]  /*1b10*/  IADD3 R0, PT, PT, -R0, RZ, RZ ;  /* 0x000000ff00007210 */ /* 0x000fce0007ffe1ff */
.L_x_47:
        /* <DEDUP_REMOVED lines=18> */
[----:B------:R0:W4:Y:S01]  /*1c40*/  LD.E.S8 R20, desc[UR36][R4.64+0x8] ;  /* 0x0000082404147980 */ /* 0x000122000c101300 */
[----:B------:R-:W-:Y:S02]  /*1c50*/  VIADD R0, R0, 0x10 ;  /* 0x0000001000007836 */ /* 0x000fe40000000000 */
[----:B-----5:R-:W-:-:S03]  /*1c60*/  IMAD R25, R25, 0x1f, R6 ;  /* 0x0000001f19197824 */ /* 0x020fc600078e0206 */
[----:B------:R-:W-:Y:S01]  /*1c70*/  ISETP.NE.AND P1, PT, R0, RZ, PT ;  /* 0x000000ff0000720c */ /* 0x000fe20003f25270 */
[----:B------:R-:W-:Y:S01]  /*1c80*/  IMAD R8, R25, 0x1f, R8 ;  /* 0x0000001f19087824 */ /* 0x000fe200078e0208 */
[----:B0-----:R-:W-:-:S03]  /*1c90*/  IADD3 R4, P2, PT, R4, 0x10, RZ ;  /* 0x0000001004047810 */ /* 0x001fc60007f5e0ff */
[----:B------:R-:W-:Y:S01]  /*1ca0*/  IMAD R9, R8, 0x1f, R9 ;  /* 0x0000001f08097824 */ /* 0x000fe200078e0209 */
[----:B------:R-:W-:-:S03]  /*1cb0*/  IADD3.X R5, PT, PT, RZ, R5, RZ, P2, !PT ;  /* 0x00000005ff057210 */ /* 0x000fc600017fe4ff */
[----:B------:R-:W-:-:S04]  /*1cc0*/  IMAD R10, R9, 0x1f, R10 ;  /* 0x0000001f090a7824 */ /* 0x000fc800078e020a */
[----:B------:R-:W-:-:S04]  /*1cd0*/  IMAD R11, R10, 0x1f, R11 ;  /* 0x0000001f0a0b7824 */ /* 0x000fc800078e020b */
[----:B------:R-:W-:-:S04]  /*1ce0*/  IMAD R12, R11, 0x1f, R12 ;  /* 0x0000001f0b0c7824 */ /* 0x000fc800078e020c */
[----:B------:R-:W-:-:S04]  /*1cf0*/  IMAD R13, R12, 0x1f, R13 ;  /* 0x0000001f0c0d7824 */ /* 0x000fc800078e020d */
[----:B------:R-:W-:-:S04]  /*1d00*/  IMAD R14, R13, 0x1f, R14 ;  /* 0x0000001f0d0e7824 */ /* 0x000fc800078e020e */
[----:B------:R-:W-:-:S04]  /*1d10*/  IMAD R15, R14, 0x1f, R15 ;  /* 0x0000001f0e0f7824 */ /* 0x000fc800078e020f */
[----:B------:R-:W-:-:S04]  /*1d20*/  IMAD R18, R15, 0x1f, R18 ;  /* 0x0000001f0f127824 */ /* 0x000fc800078e0212 */
[----:B--2---:R-:W-:-:S04]  /*1d30*/  IMAD R18, R18, 0x1f, R3 ;  /* 0x0000001f12127824 */ /* 0x004fc800078e0203 */
[----:B---3--:R-:W-:-:S04]  /*1d40*/  IMAD R21, R18, 0x1f, R21 ;  /* 0x0000001f12157824 */ /* 0x008fc800078e0215 */
[----:B----4-:R-:W-:Y:S01]  /*1d50*/  IMAD R3, R21, 0x1f, R20 ;  /* 0x0000001f15037824 */ /* 0x010fe200078e0214 */
[----:B------:R-:W-:Y:S06]  /*1d60*/  @P1 BRA `(.L_x_47) ;  /* 0xfffffffc006c1947 */ /* 0x000fec000383ffff */
.L_x_46:
[----:B------:R-:W-:Y:S05]  /*1d70*/  BSYNC.RECONVERGENT B1 ;  /* 0x0000000000017941 */ /* 0x000fea0003800200 */
.L_x_45:
[----:B------:R-:W-:Y:S05]  /*1d80*/  @!P0 BRA `(.L_x_44) ;  /* 0x0000000000dc8947 */ /* 0x000fea0003800000 */
[----:B------:R-:W-:Y:S01]  /*1d90*/  ISETP.GE.U32.AND P0, PT, R23, 0x8, PT ;  /* 0x000000081700780c */ /* 0x000fe20003f06070 */
[----:B------:R-:W-:Y:S01]  /*1da0*/  BSSY.RECONVERGENT B1, `(.L_x_48) ;  /* 0x0000017000017945 */ /* 0x000fe20003800200 */
[----:B------:R-:W-:-:S04]  /*1db0*/  LOP3.LUT R6, R22, 0x7, RZ, 0xc0, !PT ;  /* 0x0000000716067812 */ /* 0x000fc800078ec0ff */
[----:B------:R-:W-:-:S07]  /*1dc0*/  ISETP.NE.AND P1, PT, R6, RZ, PT ;  /* 0x000000ff0600720c */ /* 0x000fce0003f25270 */
[----:B------:R-:W-:Y:S06]  /*1dd0*/  @!P0 BRA `(.L_x_49) ;  /* 0x00000000004c8947 */ /* 0x000fec0003800000 */
[----:B-1----:R-:W-:-:S05]  /*1de0*/  IADD3 R4, P0, PT, R7, R26, RZ ;  /* 0x0000001a07047210 */ /* 0x002fca0007f1e0ff */
[----:B------:R-:W-:-:S05]  /*1df0*/  IMAD.X R5, RZ, RZ, R27, P0 ;  /* 0x000000ffff057224 */ /* 0x000fca00000e061b */
        /* <DEDUP_REMOVED lines=17> */
.L_x_49:
[----:B------:R-:W-:Y:S05]  /*1f10*/  BSYNC.RECONVERGENT B1 ;  /* 0x0000000000017941 */ /* 0x000fea0003800200 */
.L_x_48:
[----:B------:R-:W-:Y:S05]  /*1f20*/  @!P1 BRA `(.L_x_44) ;  /* 0x0000000000749947 */ /* 0x000fea0003800000 */
[----:B------:R-:W-:Y:S01]  /*1f30*/  ISETP.GE.U32.AND P0, PT, R6, 0x4, PT ;  /* 0x000000040600780c */ /* 0x000fe20003f06070 */
[----:B------:R-:W-:Y:S01]  /*1f40*/  BSSY.RECONVERGENT B1, `(.L_x_50) ;  /* 0x000000e000017945 */ /* 0x000fe20003800200 */
[----:B------:R-:W-:-:S11]  /*1f50*/  LOP3.LUT P1, R22, R22, 0x3, RZ, 0xc0, !PT ;  /* 0x0000000316167812 */ /* 0x000fd6000782c0ff */
[----:B------:R-:W-:Y:S05]  /*1f60*/  @!P0 BRA `(.L_x_51) ;  /* 0x00000000002c8947 */ /* 0x000fea0003800000 */
[----:B-1----:R-:W-:-:S04]  /*1f70*/  IADD3 R4, P0, PT, R7, R26, RZ ;  /* 0x0000001a07047210 */ /* 0x002fc80007f1e0ff */
[----:B------:R-:W-:-:S05]  /*1f80*/  IADD3.X R5, PT, PT, RZ, R27, RZ, P0, !PT ;  /* 0x0000001bff057210 */ /* 0x000fca00007fe4ff */
[----:B------:R-:W2:Y:S04]  /*1f90*/  LD.E.S8 R0, desc[UR36][R4.64] ;  /* 0x0000002404007980 */ /* 0x000ea8000c101300 */
[----:B------:R-:W3:Y:S04]  /*1fa0*/  LD.E.S8 R9, desc[UR36][R4.64+0x1] ;  /* 0x0000012404097980 */ /* 0x000ee8000c101300 */
[----:B------:R-:W4:Y:S04]  /*1fb0*/  LD.E.S8 R11, desc[UR36][R4.64+0x2] ;  /* 0x00000224040b7980 */ /* 0x000f28000c101300 */
[----:B------:R-:W5:Y:S01]  /*1fc0*/  LD.E.S8 R13, desc[UR36][R4.64+0x3] ;  /* 0x00000324040d7980 */ /* 0x000f62000c101300 */
[----:B------:R-:W-:-:S02]  /*1fd0*/  VIADD R7, R7, 0x4 ;  /* 0x0000000407077836 */ /* 0x000fc40000000000 */
[----:B--2---:R-:W-:-:S04]  /*1fe0*/  IMAD R0, R3, 0x1f, R0 ;  /* 0x0000001f03007824 */ /* 0x004fc800078e0200 */
[----:B---3--:R-:W-:-:S04]  /*1ff0*/  IMAD R0, R0, 0x1f, R9 ;  /* 0x0000001f00007824 */ /* 0x008fc800078e0209 */
[----:B----4-:R-:W-:-:S04]  /*2000*/  IMAD R0, R0, 0x1f, R11 ;  /* 0x0000001f00007824 */ /* 0x010fc800078e020b */
[----:B-----5:R-:W-:-:S07]  /*2010*/  IMAD R3, R0, 0x1f, R13 ;  /* 0x0000001f00037824 */ /* 0x020fce00078e020d */
.L_x_51:
[----:B------:R-:W-:Y:S05]  /*2020*/  BSYNC.RECONVERGENT B1 ;  /* 0x0000000000017941 */ /* 0x000fea0003800200 */
.L_x_50:
[----:B------:R-:W-:Y:S05]  /*2030*/  @!P1 BRA `(.L_x_44) ;  /* 0x0000000000309947 */ /* 0x000fea0003800000 */
[----:B------:R-:W-:Y:S01]  /*2040*/  IADD3 R7, P0, PT, R7, R26, RZ ;  /* 0x0000001a07077210 */ /* 0x000fe20007f1e0ff */
[----:B------:R-:W-:-:S03]  /*2050*/  IMAD.MOV R0, RZ, RZ, -R22 ;  /* 0x000000ffff007224 */ /* 0x000fc600078e0a16 */
[----:B------:R-:W-:-:S09]  /*2060*/  IADD3.X R6, PT, PT, RZ, R27, RZ, P0, !PT ;  /* 0x0000001bff067210 */ /* 0x000fd200007fe4ff */
.L_x_52:
[----:B-1----:R-:W-:Y:S02]  /*2070*/  IMAD.MOV.U32 R4, RZ, RZ, R7 ;  /* 0x000000ffff047224 */ /* 0x002fe400078e0007 */
[----:B------:R-:W-:-:S05]  /*2080*/  IMAD.MOV.U32 R5, RZ, RZ, R6 ;  /* 0x000000ffff057224 */ /* 0x000fca00078e0006 */
[----:B------:R-:W2:Y:S01]  /*2090*/  LD.E.S8 R4, desc[UR36][R4.64] ;  /* 0x0000002404047980 */ /* 0x000ea2000c101300 */
[----:B------:R-:W-:Y:S02]  /*20a0*/  IADD3 R0, PT, PT, R0, 0x1, RZ ;  /* 0x0000000100007810 */ /* 0x000fe40007ffe0ff */
[----:B------:R-:W-:Y:S02]  /*20b0*/  IADD3 R7, P1, PT, R7, 0x1, RZ ;  /* 0x0000000107077810 */ /* 0x000fe40007f3e0ff */
[----:B------:R-:W-:-:S03]  /*20c0*/  ISETP.NE.AND P0, PT, R0, RZ, PT ;  /* 0x000000ff0000720c */ /* 0x000fc60003f05270 */
[----:B------:R-:W-:Y:S02]  /*20d0*/  IMAD.X R6, RZ, RZ, R6, P1 ;  /* 0x000000ffff067224 */ /* 0x000fe400008e0606 */
[----:B--2---:R-:W-:-:S08]  /*20e0*/  IMAD R3, R3, 0x1f, R4 ;  /* 0x0000001f03037824 */ /* 0x004fd000078e0204 */
[----:B------:R-:W-:Y:S05]  /*20f0*/  @P0 BRA `(.L_x_52) ;  /* 0xfffffffc00dc0947 */ /* 0x000fea000383ffff */
.L_x_44:
[----:B------:R-:W-:Y:S05]  /*2100*/  BSYNC.RECONVERGENT B0 ;  /* 0x0000000000007941 */ /* 0x000fea0003800200 */
.L_x_43:
[----:B------:R-:W2:Y:S01]  /*2110*/  LDC R0, c[0x0][0x380] ;  /* 0x0000e000ff007b82 */ /* 0x000ea20000000800 */
[----:B------:R-:W-:Y:S01]  /*2120*/  BSSY.RECONVERGENT B6, `(.L_x_53) ;  /* 0x000000e000067945 */ /* 0x000fe20003800200 */
[----:B--2---:R-:W-:-:S13]  /*2130*/  ISETP.NE.AND P0, PT, R3, R0, PT ;  /* 0x000000000300720c */ /* 0x004fda0003f05270 */
[----:B------:R-:W-:Y:S05]  /*2140*/  @P0 BRA `(.L_x_54) ;  /* 0x00000000002c0947 */ /* 0x000fea0003800000 */
[----:B------:R-:W-:Y:S01]  /*2150*/  MOV R3, 0x10 ;  /* 0x0000001000037802 */ /* 0x000fe20000000f00 */
[----:B------:R2:W-:Y:S01]  /*2160*/  STL [R1+0x20], R0 ;  /* 0x0000200001007387 */ /* 0x0005e20000100800 */
[----:B------:R-:W1:Y:S01]  /*2170*/  LDCU.64 UR4, c[0x4][0x28] ;  /* 0x01000500ff0477ac */ /* 0x000e620008000a00 */
[----:B------:R-:W-:Y:S01]  /*2180*/  IMAD.MOV.U32 R6, RZ, RZ, R19 ;  /* 0x000000ffff067224 */ /* 0x000fe200078e0013 */
[----:B0-----:R2:W0:Y:S01]  /*2190*/  LDC.64 R8, c[0x4][R3] ;  /* 0x0100000003087b82 */ /* 0x0014220000000a00 */
[----:B------:R2:W-:Y:S01]  /*21a0*/  STL.64 [R1+0x18], R26 ;  /* 0x0000181a01007387 */ /* 0x0005e20000100a00 */
[----:B------:R-:W-:Y:S01]  /*21b0*/  MOV R7, R2 ;  /* 0x0000000200077202 */ /* 0x000fe20000000f00 */
[----:B-1----:R-:W-:Y:S01]  /*21c0*/  IMAD.U32 R4, RZ, RZ, UR4 ;  /* 0x00000004ff047e24 */ /* 0x002fe2000f8e00ff */
[----:B--2---:R-:W-:-:S07]  /*21d0*/  MOV R5, UR5 ;  /* 0x0000000500057c02 */ /* 0x004fce0008000f00 */
[----:B------:R-:W-:-:S07]  /*21e0*/  LEPC R20, `(.L_x_54) ;  /* 0x000000001014794e */ /* 0x000fce0000000000 */
[----:B0-----:R-:W-:Y:S05]  /*21f0*/  CALL.ABS.NOINC R8 ;  /* 0x0000000008007343 */ /* 0x001fea0003c00000 */
.L_x_54:
[----:B------:R-:W-:Y:S05]  /*2200*/  BSYNC.RECONVERGENT B6 ;  /* 0x0000000000067941 */ /* 0x000fea0003800200 */
.L_x_53:
[----:B------:R-:W-:Y:S01]  /*2210*/  MOV R0, 0x8 ;  /* 0x0000000800007802 */ /* 0x000fe20000000f00 */
[----:B-1----:R-:W-:Y:S01]  /*2220*/  IMAD.MOV.U32 R4, RZ, RZ, R26 ;  /* 0x000000ffff047224 */ /* 0x002fe200078e001a */
[----:B------:R-:W-:Y:S02]  /*2230*/  MOV R5, R27 ;  /* 0x0000001b00057202 */ /* 0x000fe40000000f00 */
[----:B------:R1:W2:Y:S05]  /*2240*/  LDC.64 R2, c[0x4][R0] ;  /* 0x0100000000027b82 */ /* 0x0002aa0000000a00 */
[----:B------:R-:W-:-:S07]  /*2250*/  LEPC R20, `(.L_x_34) ;  /* 0x000000001014794e */ /* 0x000fce0000000000 */
[----:B012---:R-:W-:Y:S05]  /*2260*/  CALL.ABS.NOINC R2 ;  /* 0x0000000002007343 */ /* 0x007fea0003c00000 */
.L_x_34:
[----:B------:R-:W-:Y:S05]  /*2270*/  BSYNC.RECONVERGENT B7 ;  /* 0x0000000000077941 */ /* 0x000fea0003800200 */
.L_x_33:
[----:B------:R-:W-:Y:S01]  /*2280*/  MOV R0, 0x8 ;  /* 0x0000000800007802 */ /* 0x000fe20000000f00 */
[----:B------:R-:W-:Y:S01]  /*2290*/  IMAD.MOV.U32 R4, RZ, RZ, R16 ;  /* 0x000000ffff047224 */ /* 0x000fe200078e0010 */
[----:B------:R-:W-:Y:S02]  /*22a0*/  MOV R5, R17 ;  /* 0x0000001100057202 */ /* 0x000fe40000000f00 */
[----:B------:R0:W1:Y:S05]  /*22b0*/  LDC.64 R2, c[0x4][R0] ;  /* 0x0100000000027b82 */ /* 0x00006a0000000a00 */
[----:B------:R-:W-:-:S07]  /*22c0*/  LEPC R20, `(.L_x_55) ;  /* 0x000000001014794e */ /* 0x000fce0000000000 */
[----:B01----:R-:W-:Y:S05]  /*22d0*/  CALL.ABS.NOINC R2 ;  /* 0x0000000002007343 */ /* 0x003fea0003c00000 */
.L_x_55:
[----:B------:R-:W-:Y:S05]  /*22e0*/  EXIT ;  /* 0x000000000000794d */ /* 0x000fea0003800000 */
.L_x_56:
[----:B------:R-:W-:-:S00]  /*22f0*/  BRA `(.L_x_56) ;  /* 0xfffffffc00fc7947 */ /* 0x000fc0000383ffff */
[----:B------:R-:W-:-:S00]  /*2300*/  NOP ;  /* 0x0000000000007918 */ /* 0x000fc00000000000 */
[----:B------:R-:W-:-:S00]  /*2310*/  NOP ;  /* 0x0000000000007918 */ /* 0x000fc00000000000 */
[----:B------:R-:W-:-:S00]  /*2320*/  NOP ;  /* 0x0000000000007918 */ /* 0x000fc00000000000 */
[----:B------:R-:W-:-:S00]  /*2330*/  NOP ;  /* 0x0000000000007918 */ /* 0x000fc00000000000 */
[----:B------:R-:W-:-:S00]  /*2340*/  NOP ;  /* 0x0000000000007918 */ /* 0x000fc00000000000 */
[----:B------:R-:W-:-:S00]  /*2350*/  NOP ;  /* 0x0000000000007918 */ /* 0x000fc00000000000 */
[----:B------:R-:W-:-:S00]  /*2360*/  NOP ;  /* 0x0000000000007918 */ /* 0x000fc00000000000 */
[----:B------:R-:W-:-:S00]  /*2370*/  NOP ;  /* 0x0000000000007918 */ /* 0x000fc00000000000 */
.L_x_57:


//--------------------- .nv.global.init           --------------------------
	.section	.nv.global.init,"aw",@progbits
.nv.global.init:
	.type		$str,@object
	.size		$str,($str$1 - $str)
$str:
        /*0000*/ 	.byte	0x0a, 0x2d, 0x2d, 0x2d, 0x2d, 0x2d, 0x20, 0x49, 0x64, 0x20, 0x3d, 0x20, 0x25, 0x6c, 0x6c, 0x64
        /*0010*/ 	.byte	0x0a, 0x00
	.type		$str$1,@object
	.size		$str$1,($str$2 - $str$1)
$str$1:
        /*0012*/ 	.byte	0x0a, 0x2a, 0x2a, 0x2a, 0x2a, 0x2a, 0x20, 0x25, 0x6c, 0x6c, 0x64, 0x2c, 0x20, 0x54, 0x61, 0x6d
        /*0022*/ 	.byte	0x20, 0x3d, 0x20, 0x25, 0x64, 0x20, 0x2d, 0x3e, 0x20, 0xe2, 0x94, 0xa4, 0x25, 0x73, 0xe2, 0x94
        /*0032*/ 	.byte	0x9c, 0x0a, 0x00
	.type		$str$2,@object
	.size		$str$2,(.L_2 - $str$2)
$str$2:
        /*0035*/ 	.byte	0x43, 0x6f, 0x6c, 0x6c, 0x69, 0x73, 0x69, 0x6f, 0x6e, 0x20, 0x66, 0x6f, 0x75, 0x6e, 0x64, 0x20
        /*0045*/ 	.byte	0x66, 0x6f, 0x72, 0x20, 0x73, 0x74, 0x72, 0x69, 0x6e, 0x67, 0x20, 0xe2, 0x94, 0xa4, 0x25, 0x73
        /*0055*/ 	.byte	0xe2, 0x94, 0x9c, 0x2e, 0x20, 0x48, 0x61, 0x73, 0x68, 0x63, 0x6f, 0x64, 0x65, 0x20, 0x25, 0x64
        /*0065*/ 	.byte	0x0a, 0x00
.L_2:


//--------------------- .nv.shared.reserved.0     --------------------------
	.section	.nv.shared.reserved.0,"aw",@nobits
	.weak		__nv_reservedSMEM_offset_0_alias
	.size		__nv_reservedSMEM_offset_0_alias, 0, 64
	.other		__nv_reservedSMEM_offset_0_alias,@"STO_CUDA_RESERVED_SHARED STV_DEFAULT"
__nv_reservedSMEM_offset_0_alias:
	.zero		0
	.zero		64


//--------------------- .nv.constant0._Z14findcollisionsiy --------------------------
	.section	.nv.constant0._Z14findcollisionsiy,"a",@progbits
	.sectionflags	@""
	.align	4
.nv.constant0._Z14findcollisionsiy:
	.zero		912


//--------------------- SYMBOLS --------------------------

	.type		.nv.reservedSmem.offset0,@object
	.size		.nv.reservedSmem.offset0,0x4
	.type		malloc,@function
	.type		free,@function
	.type		vprintf,@function
